def matmul_kernel(
    a_ptr,
    b_ptr,
    c_ptr,
    M,
    N,
    K,
    stride_am,
    stride_ak,
    stride_bk,
    stride_bn,
    stride_cm,
    stride_cn,
    BLOCK_M: tl.constexpr,
    BLOCK_N: tl.constexpr,
    BLOCK_K: tl.constexpr,
    GROUP_M: tl.constexpr,
):
    pid = tl.program_id(axis=0)
    num_pid_m = tl.cdiv(M, BLOCK_M)
    num_pid_n = tl.cdiv(N, BLOCK_N)
    num_pid_in_group = GROUP_M * num_pid_n
    group_id = pid // num_pid_in_group
    first_pid_m = group_id * GROUP_M
    group_size_m = min(num_pid_m - first_pid_m, GROUP_M)
    pid_m = first_pid_m + ((pid % num_pid_in_group) % group_size_m)
    pid_n = (pid % num_pid_in_group) // group_size_m

    offs_am = (pid_m * BLOCK_M + tl.arange(0, BLOCK_M)) % M
    offs_bn = (pid_n * BLOCK_N + tl.arange(0, BLOCK_N)) % N
    offs_k = tl.arange(0, BLOCK_K)
    a_ptrs = a_ptr + offs_am[:, None] * stride_am + offs_k[None, :] * stride_ak
    b_ptrs = b_ptr + offs_k[:, None] * stride_bk + offs_bn[None, :] * stride_bn

    acc = tl.zeros((BLOCK_M, BLOCK_N), dtype=tl.float32)
    for kk in range(0, tl.cdiv(K, BLOCK_K)):
        a = tl.load(a_ptrs, mask=offs_k[None, :] < K - kk * BLOCK_K, other=0.0)
        b = tl.load(b_ptrs, mask=offs_k[:, None] < K - kk * BLOCK_K, other=0.0)
        acc = tl.dot(a, b, acc)
        a_ptrs += BLOCK_K * stride_ak
        b_ptrs += BLOCK_K * stride_bk

    c = acc.to(c_ptr.dtype.element_ty)
    offs_cm = pid_m * BLOCK_M + tl.arange(0, BLOCK_M)
    offs_cn = pid_n * BLOCK_N + tl.arange(0, BLOCK_N)
    c_ptrs = c_ptr + offs_cm[:, None] * stride_cm + offs_cn[None, :] * stride_cn
    mask = (offs_cm[:, None] < M) & (offs_cn[None, :] < N)
    tl.store(c_ptrs, c, mask=mask)

# config = {"BLOCK_K": 64, "BLOCK_M": 256, "BLOCK_N": 16, "GROUP_M": 8, "arch": "sm_100", "dtype": "fp16", "num_ctas": 1, "num_stages": 2, "num_warps": 2}
# arch = sm_100


// ===== COMPILED SASS (sm_100a) =====

	.target	sm_100a

	.elftype	@"ET_EXEC"


//--------------------- .note.nv.tkinfo           --------------------------
	.section	.note.nv.tkinfo,"",@"SHT_NOTE"
	.sectionflags	@"SHF_NOTE_NV_TKINFO"
	.tkinfo
        /*0018*/ 	.word	0x00000081
        /*0030*/ 	.string	""
        /*0030*/ 	.string	"ptxas-blackwell"
        /*0030*/ 	.string	"Cuda compilation tools, release 12.9, V12.9.86"
        /*0030*/ 	.string	"Build cuda_12.9.r12.9/compiler.36037853_0"
        /*0030*/ 	.string	"-v  -suppress-debug-info  -lineinfo  -arch sm_100a "



//--------------------- .note.nv.cuver            --------------------------
	.section	.note.nv.cuver,"",@"SHT_NOTE"
	.sectionflags	@"SHF_NOTE_NV_CUVER"
        /*0018*/ 	.short	0x0001
        /*001a*/ 	.short	0x0064
        /*001c*/ 	.short	0x0001
        /*001e*/ 	.short	0x0000
        /*0020*/ 	.short	0x0001
        /*0022*/ 	.short	0x0000


//--------------------- .nv.info                  --------------------------
	.section	.nv.info,"",@"SHT_CUDA_INFO"
	.align	4


	//----- nvinfo : EIATTR_REGCOUNT
	.align		4
        /*0000*/ 	.byte	0x04, 0x2f
        /*0002*/ 	.short	(.L_1 - .L_0)
	.align		4
.L_0:
        /*0004*/ 	.word	index@(matmul_kernel)
        /*0008*/ 	.word	0x00000020


	//----- nvinfo : EIATTR_FRAME_SIZE
	.align		4
.L_1:
        /*000c*/ 	.byte	0x04, 0x11
        /*000e*/ 	.short	(.L_3 - .L_2)
	.align		4
.L_2:
        /*0010*/ 	.word	index@(matmul_kernel)
        /*0014*/ 	.word	0x00001758


	//----- nvinfo : EIATTR_MIN_STACK_SIZE
	.align		4
.L_3:
        /*0018*/ 	.byte	0x04, 0x12
        /*001a*/ 	.short	(.L_5 - .L_4)
	.align		4
.L_4:
        /*001c*/ 	.word	index@(matmul_kernel)
        /*0020*/ 	.word	0x00001758
.L_5:


//--------------------- .nv.info.matmul_kernel    --------------------------
	.section	.nv.info.matmul_kernel,"",@"SHT_CUDA_INFO"
	.sectionflags	@""
	.align	4


	//----- nvinfo : EIATTR_CUDA_API_VERSION
	.align		4
        /*0000*/ 	.byte	0x04, 0x37
        /*0002*/ 	.short	(.L_7 - .L_6)
.L_6:
        /*0004*/ 	.word	0x00000081


	//----- nvinfo : EIATTR_KPARAM_INFO
	.align		4
.L_7:
        /*0008*/ 	.byte	0x04, 0x17
        /*000a*/ 	.short	(.L_9 - .L_8)
.L_8:
        /*000c*/ 	.word	0x00000000
        /*0010*/ 	.short	0x000d
        /*0012*/ 	.short	0x0048
        /*0014*/ 	.byte	0x00, 0xf4, 0x21, 0x00


	//----- nvinfo : EIATTR_KPARAM_INFO
	.align		4
.L_9:
        /*0018*/ 	.byte	0x04, 0x17
        /*001a*/ 	.short	(.L_11 - .L_10)
.L_10:
        /*001c*/ 	.word	0x00000000
        /*0020*/ 	.short	0x000c
        /*0022*/ 	.short	0x0040
        /*0024*/ 	.byte	0x00, 0xf4, 0x21, 0x00


	//----- nvinfo : EIATTR_KPARAM_INFO
	.align		4
.L_11:
        /*0028*/ 	.byte	0x04, 0x17
        /*002a*/ 	.short	(.L_13 - .L_12)
.L_12:
        /*002c*/ 	.word	0x00000000
        /*0030*/ 	.short	0x000b
        /*0032*/ 	.short	0x0038
        /*0034*/ 	.byte	0x00, 0xf0, 0x11, 0x00


	//----- nvinfo : EIATTR_KPARAM_INFO
	.align		4
.L_13:
        /*0038*/ 	.byte	0x04, 0x17
        /*003a*/ 	.short	(.L_15 - .L_14)
.L_14:
        /*003c*/ 	.word	0x00000000
        /*0040*/ 	.short	0x000a
        /*0042*/ 	.short	0x0034
        /*0044*/ 	.byte	0x00, 0xf0, 0x11, 0x00


	//----- nvinfo : EIATTR_KPARAM_INFO
	.align		4
.L_15:
        /*0048*/ 	.byte	0x04, 0x17
        /*004a*/ 	.short	(.L_17 - .L_16)
.L_16:
        /*004c*/ 	.word	0x00000000
        /*0050*/ 	.short	0x0009
        /*0052*/ 	.short	0x0030
        /*0054*/ 	.byte	0x00, 0xf0, 0x11, 0x00


	//----- nvinfo : EIATTR_KPARAM_INFO
	.align		4
.L_17:
        /*0058*/ 	.byte	0x04, 0x17
        /*005a*/ 	.short	(.L_19 - .L_18)
.L_18:
        /*005c*/ 	.word	0x00000000
        /*0060*/ 	.short	0x0008
        /*0062*/ 	.short	0x002c
        /*0064*/ 	.byte	0x00, 0xf0, 0x11, 0x00


	//----- nvinfo : EIATTR_KPARAM_INFO
	.align		4
.L_19:
        /*0068*/ 	.byte	0x04, 0x17
        /*006a*/ 	.short	(.L_21 - .L_20)
.L_20:
        /*006c*/ 	.word	0x00000000
        /*0070*/ 	.short	0x0007
        /*0072*/ 	.short	0x0028
        /*0074*/ 	.byte	0x00, 0xf0, 0x11, 0x00


	//----- nvinfo : EIATTR_KPARAM_INFO
	.align		4
.L_21:
        /*0078*/ 	.byte	0x04, 0x17
        /*007a*/ 	.short	(.L_23 - .L_22)
.L_22:
        /*007c*/ 	.word	0x00000000
        /*0080*/ 	.short	0x0006
        /*0082*/ 	.short	0x0024
        /*0084*/ 	.byte	0x00, 0xf0, 0x11, 0x00


	//----- nvinfo : EIATTR_KPARAM_INFO
	.align		4
.L_23:
        /*0088*/ 	.byte	0x04, 0x17
        /*008a*/ 	.short	(.L_25 - .L_24)
.L_24:
        /*008c*/ 	.word	0x00000000
        /*0090*/ 	.short	0x0005
        /*0092*/ 	.short	0x0020
        /*0094*/ 	.byte	0x00, 0xf0, 0x11, 0x00


	//----- nvinfo : EIATTR_KPARAM_INFO
	.align		4
.L_25:
        /*0098*/ 	.byte	0x04, 0x17
        /*009a*/ 	.short	(.L_27 - .L_26)
.L_26:
        /*009c*/ 	.word	0x00000000
        /*00a0*/ 	.short	0x0004
        /*00a2*/ 	.short	0x001c
        /*00a4*/ 	.byte	0x00, 0xf0, 0x11, 0x00


	//----- nvinfo : EIATTR_KPARAM_INFO
	.align		4
.L_27:
        /*00a8*/ 	.byte	0x04, 0x17
        /*00aa*/ 	.short	(.L_29 - .L_28)
.L_28:
        /*00ac*/ 	.word	0x00000000
        /*00b0*/ 	.short	0x0003
        /*00b2*/ 	.short	0x0018
        /*00b4*/ 	.byte	0x00, 0xf0, 0x11, 0x00


	//----- nvinfo : EIATTR_KPARAM_INFO
	.align		4
.L_29:
        /*00b8*/ 	.byte	0x04, 0x17
        /*00ba*/ 	.short	(.L_31 - .L_30)
.L_30:
        /*00bc*/ 	.word	0x00000000
        /*00c0*/ 	.short	0x0002
        /*00c2*/ 	.short	0x0010
        /*00c4*/ 	.byte	0x00, 0xf4, 0x21, 0x00


	//----- nvinfo : EIATTR_KPARAM_INFO
	.align		4
.L_31:
        /*00c8*/ 	.byte	0x04, 0x17
        /*00ca*/ 	.short	(.L_33 - .L_32)
.L_32:
        /*00cc*/ 	.word	0x00000000
        /*00d0*/ 	.short	0x0001
        /*00d2*/ 	.short	0x0008
        /*00d4*/ 	.byte	0x00, 0xf4, 0x21, 0x00


	//----- nvinfo : EIATTR_KPARAM_INFO
	.align		4
.L_33:
        /*00d8*/ 	.byte	0x04, 0x17
        /*00da*/ 	.short	(.L_35 - .L_34)
.L_34:
        /*00dc*/ 	.word	0x00000000
        /*00e0*/ 	.short	0x0000
        /*00e2*/ 	.short	0x0000
        /*00e4*/ 	.byte	0x00, 0xf4, 0x21, 0x00


	//----- nvinfo : EIATTR_SPARSE_MMA_MASK
	.align		4
.L_35:
        /*00e8*/ 	.byte	0x03, 0x50
        /*00ea*/ 	.short	0x0000


	//----- nvinfo : EIATTR_MAXREG_COUNT
	.align		4
        /*00ec*/ 	.byte	0x03, 0x1b
        /*00ee*/ 	.short	0x00ff


	//----- nvinfo : EIATTR_NUM_BARRIERS
	.align		4
        /*00f0*/ 	.byte	0x02, 0x4c
        /*00f2*/ 	.byte	0x01
	.zero		1


	//----- nvinfo : EIATTR_ANNOTATIONS
	.align		4
        /*00f4*/ 	.byte	0x04, 0x55
        /*00f6*/ 	.short	(.L_37 - .L_36)


	//   ....[0]....
.L_36:
        /*00f8*/ 	.word	0x00000001
        /*00fc*/ 	.byte	0x10, 0x01, 0x00, 0x00, 0x01, 0x00, 0x00, 0x00, 0x40, 0x01, 0x00, 0x00, 0x01, 0x00, 0x00, 0x00
        /* <DEDUP_REMOVED lines=2142> */
        /*86ec*/ 	.byte	0xa0, 0xfc, 0x01, 0x00, 0x01, 0x00, 0x00, 0x00, 0xd0, 0xfc, 0x01, 0x00


	//----- nvinfo : EIATTR_VRC_CTA_INIT_COUNT
	.align		4
.L_37:
        /*86f8*/ 	.byte	0x02, 0x4a
	.zero		1
	.zero		1


	//----- nvinfo : EIATTR_EXIT_INSTR_OFFSETS
	.align		4
        /*86fc*/ 	.byte	0x04, 0x1c
        /*86fe*/ 	.short	(.L_39 - .L_38)


	//   ....[0]....
.L_38:
        /*8700*/ 	.word	0x0001fdf0


	//   ....[1]....
        /*8704*/ 	.word	0x0001fe20


	//----- nvinfo : EIATTR_REQNTID
	.align		4
.L_39:
        /*8708*/ 	.byte	0x04, 0x10
        /*870a*/ 	.short	(.L_41 - .L_40)
.L_40:
        /*870c*/ 	.word	0x00000040
        /*8710*/ 	.word	0x00000001
        /*8714*/ 	.word	0x00000001


	//----- nvinfo : EIATTR_CBANK_PARAM_SIZE
	.align		4
.L_41:
        /*8718*/ 	.byte	0x03, 0x19
        /*871a*/ 	.short	0x0050


	//----- nvinfo : EIATTR_PARAM_CBANK
	.align		4
        /*871c*/ 	.byte	0x04, 0x0a
        /*871e*/ 	.short	(.L_43 - .L_42)
	.align		4
.L_42:
        /*8720*/ 	.word	index@(.nv.constant0.matmul_kernel)
        /*8724*/ 	.short	0x0380
        /*8726*/ 	.short	0x0050


	//----- nvinfo : EIATTR_SW_WAR
	.align		4
.L_43:
        /*8728*/ 	.byte	0x04, 0x36
        /*872a*/ 	.short	(.L_45 - .L_44)
.L_44:
        /*872c*/ 	.word	0x00000008
.L_45:


//--------------------- .nv.compat                --------------------------
	.section	.nv.compat,"",@"SHT_CUDA_COMPAT_INFO"
	.align	4
        /*0000*/ 	.byte	0x02, 0x02, 0x01, 0x00, 0x02, 0x05, 0x05, 0x00, 0x02, 0x03, 0x00, 0x00, 0x02, 0x06, 0x01, 0x00


//--------------------- .nv.callgraph             --------------------------
	.section	.nv.callgraph,"",@"SHT_CUDA_CALLGRAPH"
	.align	4
	.sectionentsize	8
	.align		4
        /*0000*/ 	.word	0x00000000
	.align		4
        /*0004*/ 	.word	0xffffffff
	.align		4
        /*0008*/ 	.word	0x00000000
	.align		4
        /*000c*/ 	.word	0xfffffffe
	.align		4
        /*0010*/ 	.word	0x00000000
	.align		4
        /*0014*/ 	.word	0xfffffffd
	.align		4
        /*0018*/ 	.word	0x00000000
	.align		4
        /*001c*/ 	.word	0xfffffffc


//--------------------- .text.matmul_kernel       --------------------------
	.section	.text.matmul_kernel,"ax",@progbits
	.align	128
        .global         matmul_kernel
        .type           matmul_kernel,@function
        .size           matmul_kernel,(.L_x_3 - matmul_kernel)
        .other          matmul_kernel,@"STO_CUDA_ENTRY STV_DEFAULT"
matmul_kernel:
.text.matmul_kernel:
[----:B------:R-:W0:Y:S08]  /*0000*/  LDC R1, c[0x0][0x37c] ;  /* 0x0000df00ff017b82 */ /* 0x000e300000000800 */
[----:B------:R-:W1:Y:S01]  /*0010*/  LDC.64 R2, c[0x0][0x398] ;  /* 0x0000e600ff027b82 */ /* 0x000e620000000a00 */
[----:B------:R-:W2:Y:S01]  /*0020*/  S2R R29, SR_TID.X ;  /* 0x00000000001d7919 */ /* 0x000ea20000002100 */
[----:B0-----:R-:W-:Y:S01]  /*0030*/  VIADD R1, R1, 0xffffe8a8 ;  /* 0xffffe8a801017836 */ /* 0x001fe20000000000 */
[----:B------:R-:W0:Y:S01]  /*0040*/  LDCU UR4, c[0x0][0x3a0] ;  /* 0x00007400ff0477ac */ /* 0x000e220008000800 */
[----:B------:R-:W-:-:S02]  /*0050*/  CS2R R14, SRZ ;  /* 0x00000000000e7805 */ /* 0x000fc4000001ff00 */
[----:B------:R-:W-:Y:S02]  /*0060*/  CS2R R16, SRZ ;  /* 0x0000000000107805 */ /* 0x000fe4000001ff00 */
[----:B------:R-:W-:Y:S02]  /*0070*/  CS2R R18, SRZ ;  /* 0x0000000000127805 */ /* 0x000fe4000001ff00 */
[----:B------:R-:W-:Y:S01]  /*0080*/  CS2R R20, SRZ ;  /* 0x0000000000147805 */ /* 0x000fe2000001ff00 */
[----:B------:R-:W3:Y:S01]  /*0090*/  S2UR UR6, SR_CgaCtaId ;  /* 0x00000000000679c3 */ /* 0x000ee20000008800 */
[----:B------:R-:W-:Y:S02]  /*00a0*/  CS2R R22, SRZ ;  /* 0x0000000000167805 */ /* 0x000fe4000001ff00 */
[----:B------:R-:W-:Y:S02]  /*00b0*/  CS2R R24, SRZ ;  /* 0x0000000000187805 */ /* 0x000fe4000001ff00 */
[----:B------:R-:W-:Y:S01]  /*00c0*/  CS2R R26, SRZ ;  /* 0x00000000001a7805 */ /* 0x000fe2000001ff00 */
[----:B------:R-:W-:Y:S01]  /*00d0*/  UMOV UR5, 0x400 ;  /* 0x0000040000057882 */ /* 0x000fe20000000000 */
[----:B------:R-:W4:Y:S01]  /*00e0*/  LDCU.64 UR8, c[0x0][0x358] ;  /* 0x00006b00ff0877ac */ /* 0x000f220008000a00 */
[----:B0-----:R-:W-:Y:S01]  /*00f0*/  UIADD3 UR4, UPT, UPT, UR4, 0x3f, URZ ;  /* 0x0000003f04047890 */ /* 0x001fe2000fffe0ff */
[----:B-1----:R-:W-:Y:S01]  /*0100*/  VIADD R0, R3, 0xf ;  /* 0x0000000f03007836 */ /* 0x002fe20000000000 */
[----:B------:R-:W-:Y:S02]  /*0110*/  STL [R1+0xd68], R3 ;  /* 0x000d680301007387 */ /* 0x000fe40000100800 */
[----:B------:R-:W-:-:S02]  /*0120*/  UISETP.GE.AND UP0, UPT, UR4, 0x40, UPT ;  /* 0x000000400400788c */ /* 0x000fc4000bf06270 */
[----:B------:R-:W-:Y:S01]  /*0130*/  SHF.R.S32.HI R5, RZ, 0x1f, R0 ;  /* 0x0000001fff057819 */ /* 0x000fe20000011400 */
[----:B------:R2:W-:Y:S01]  /*0140*/  STL [R1+0xd6c], R2 ;  /* 0x000d6c0201007387 */ /* 0x0005e20000100800 */
[----:B---3--:R-:W-:Y:S02]  /*0150*/  ULEA UR5, UR6, UR5, 0x18 ;  /* 0x0000000506057291 */ /* 0x008fe4000f8ec0ff */
[----:B------:R-:W-:Y:S01]  /*0160*/  LEA.HI R5, R5, R0, RZ, 0x4 ;  /* 0x0000000005057211 */ /* 0x000fe200078f20ff */
[----:B------:R-:W-:Y:S03]  /*0170*/  STL [R1+0x10], RZ ;  /* 0x000010ff01007387 */ /* 0x000fe60000100800 */
[----:B------:R-:W-:Y:S01]  /*0180*/  SHF.R.S32.HI R0, RZ, 0x4, R5 ;  /* 0x00000004ff007819 */ /* 0x000fe20000011405 */
[----:B------:R-:W-:Y:S04]  /*0190*/  STL [R1+0x14], RZ ;  /* 0x000014ff01007387 */ /* 0x000fe80000100800 */
[----:B------:R-:W-:Y:S01]  /*01a0*/  IMAD.SHL.U32 R0, R0, 0x8, RZ ;  /* 0x0000000800007824 */ /* 0x000fe200078e00ff */
[----:B------:R-:W0:Y:S04]  /*01b0*/  S2R R5, SR_CTAID.X ;  /* 0x0000000000057919 */ /* 0x000e280000002500 */
[-C--:B------:R-:W-:Y:S01]  /*01c0*/  IABS R9, R0.reuse ;  /* 0x0000000000097213 */ /* 0x080fe20000000000 */
[----:B------:R-:W-:Y:S01]  /*01d0*/  STL [R1+0x18], RZ ;  /* 0x000018ff01007387 */ /* 0x000fe20000100800 */
[----:B------:R-:W-:-:S02]  /*01e0*/  IABS R12, R0 ;  /* 0x00000000000c7213 */ /* 0x000fc40000000000 */
[----:B------:R-:W1:Y:S01]  /*01f0*/  I2F.RP R4, R9 ;  /* 0x0000000900047306 */ /* 0x000e620000209400 */
[----:B------:R-:W-:Y:S04]  /*0200*/  STL [R1+0x1c], RZ ;  /* 0x00001cff01007387 */ /* 0x000fe80000100800 */
[----:B------:R-:W-:Y:S04]  /*0210*/  STL [R1], RZ ;  /* 0x000000ff01007387 */ /* 0x000fe80000100800 */
[----:B------:R-:W-:Y:S04]  /*0220*/  STL [R1+0x4], RZ ;  /* 0x000004ff01007387 */ /* 0x000fe80000100800 */
[----:B------:R-:W-:Y:S01]  /*0230*/  STL [R1+0x8], RZ ;  /* 0x000008ff01007387 */ /* 0x000fe20000100800 */
[----:B-1----:R-:W1:Y:S03]  /*0240*/  MUFU.RCP R4, R4 ;  /* 0x0000000400047308 */ /* 0x002e660000001000 */
[----:B------:R-:W-:Y:S01]  /*0250*/  STL [R1+0xc], RZ ;  /* 0x00000cff01007387 */ /* 0x000fe20000100800 */
[----:B0-----:R-:W-:Y:S01]  /*0260*/  IABS R10, R5 ;  /* 0x00000005000a7213 */ /* 0x001fe20000000000 */
[----:B-1----:R-:W-:-:S02]  /*0270*/  VIADD R6, R4, 0xffffffe ;  /* 0x0ffffffe04067836 */ /* 0x002fc40000000000 */
[----:B------:R-:W-:Y:S01]  /*0280*/  IMAD.MOV R4, RZ, RZ, -R12 ;  /* 0x000000ffff047224 */ /* 0x000fe200078e0a0c */
[----:B------:R-:W-:Y:S01]  /*0290*/  CS2R R12, SRZ ;  /* 0x00000000000c7805 */ /* 0x000fe2000001ff00 */
[----:B------:R0:W1:Y:S02]  /*02a0*/  F2I.FTZ.U32.TRUNC.NTZ R7, R6 ;  /* 0x0000000600077305 */ /* 0x000064000021f000 */
[----:B0-----:R-:W-:Y:S02]  /*02b0*/  IMAD.MOV.U32 R6, RZ, RZ, RZ ;  /* 0x000000ffff067224 */ /* 0x001fe400078e00ff */
[----:B-1----:R-:W-:-:S04]  /*02c0*/  IMAD.MOV R8, RZ, RZ, -R7 ;  /* 0x000000ffff087224 */ /* 0x002fc800078e0a07 */
[----:B------:R-:W-:Y:S02]  /*02d0*/  IMAD R11, R8, R9, RZ ;  /* 0x00000009080b7224 */ /* 0x000fe400078e02ff */
[----:B------:R-:W-:Y:S02]  /*02e0*/  IMAD.MOV.U32 R8, RZ, RZ, R10 ;  /* 0x000000ffff087224 */ /* 0x000fe400078e000a */
[----:B------:R-:W-:-:S06]  /*02f0*/  IMAD.HI.U32 R7, R7, R11, R6 ;  /* 0x0000000b07077227 */ /* 0x000fcc00078e0006 */
[----:B------:R-:W-:-:S04]  /*0300*/  IMAD.HI.U32 R7, R7, R8, RZ ;  /* 0x0000000807077227 */ /* 0x000fc800078e00ff */
[----:B------:R-:W-:-:S05]  /*0310*/  IMAD R4, R7, R4, R8 ;  /* 0x0000000407047224 */ /* 0x000fca00078e0208 */
[----:B------:R-:W-:-:S13]  /*0320*/  ISETP.GT.U32.AND P1, PT, R9, R4, PT ;  /* 0x000000040900720c */ /* 0x000fda0003f24070 */
[----:B------:R-:W-:Y:S02]  /*0330*/  @!P1 IMAD.IADD R4, R4, 0x1, -R9 ;  /* 0x0000000104049824 */ /* 0x000fe400078e0a09 */
[----:B------:R-:W-:Y:S01]  /*0340*/  @!P1 VIADD R7, R7, 0x1 ;  /* 0x0000000107079836 */ /* 0x000fe20000000000 */
[----:B------:R-:W-:Y:S02]  /*0350*/  ISETP.NE.AND P1, PT, R0, RZ, PT ;  /* 0x000000ff0000720c */ /* 0x000fe40003f25270 */
[----:B------:R-:W-:Y:S02]  /*0360*/  ISETP.GE.U32.AND P0, PT, R4, R9, PT ;  /* 0x000000090400720c */ /* 0x000fe40003f06070 */
[----:B------:R-:W-:-:S04]  /*0370*/  LOP3.LUT R4, R5, R0, RZ, 0x3c, !PT ;  /* 0x0000000005047212 */ /* 0x000fc800078e3cff */
[----:B------:R-:W-:Y:S01]  /*0380*/  ISETP.GE.AND P2, PT, R4, RZ, PT ;  /* 0x000000ff0400720c */ /* 0x000fe20003f46270 */
[----:B------:R-:W-:Y:S01]  /*0390*/  VIADD R4, R2, 0xff ;  /* 0x000000ff02047836 */ /* 0x000fe20000000000 */
[----:B--2---:R-:W-:-:S05]  /*03a0*/  LOP3.LUT R2, R29, 0x3f, RZ, 0xc0, !PT ;  /* 0x0000003f1d027812 */ /* 0x004fca00078ec0ff */
[----:B------:R-:W-:-:S04]  /*03b0*/  @P0 VIADD R7, R7, 0x1 ;  /* 0x0000000107070836 */ /* 0x000fc80000000000 */
[----:B------:R-:W-:Y:S01]  /*03c0*/  IMAD.MOV.U32 R6, RZ, RZ, R7 ;  /* 0x000000ffff067224 */ /* 0x000fe200078e0007 */
[----:B------:R-:W-:-:S03]  /*03d0*/  SHF.R.S32.HI R7, RZ, 0x1f, R4 ;  /* 0x0000001fff077819 */ /* 0x000fc60000011404 */
[----:B------:R-:W-:Y:S01]  /*03e0*/  @!P2 IMAD.MOV R6, RZ, RZ, -R6 ;  /* 0x000000ffff06a224 */ /* 0x000fe200078e0a06 */
[----:B------:R-:W-:Y:S02]  /*03f0*/  @!P1 LOP3.LUT R6, RZ, R0, RZ, 0x33, !PT ;  /* 0x00000000ff069212 */ /* 0x000fe400078e33ff */
[----:B------:R-:W-:-:S03]  /*0400*/  LEA.HI R7, R7, R4, RZ, 0x8 ;  /* 0x0000000407077211 */ /* 0x000fc600078f40ff */
[----:B------:R-:W-:Y:S02]  /*0410*/  IMAD.SHL.U32 R28, R6, 0x8, RZ ;  /* 0x00000008061c7824 */ /* 0x000fe400078e00ff */
[----:B------:R-:W-:-:S03]  /*0420*/  IMAD.MOV R6, RZ, RZ, -R6 ;  /* 0x000000ffff067224 */ /* 0x000fc600078e0a06 */
[----:B------:R-:W-:Y:S01]  /*0430*/  LEA.HI.SX32 R4, R7, -R28, 0x18 ;  /* 0x8000001c07047211 */ /* 0x000fe200078fc2ff */
[----:B------:R-:W-:Y:S02]  /*0440*/  IMAD R11, R0, R6, R5 ;  /* 0x00000006000b7224 */ /* 0x000fe400078e0205 */
[----:B------:R-:W-:Y:S01]  /*0450*/  IMAD.MOV.U32 R6, RZ, RZ, RZ ;  /* 0x000000ffff067224 */ /* 0x000fe200078e00ff */
[----:B------:R-:W-:-:S04]  /*0460*/  VIMNMX R4, PT, PT, R4, 0x8, PT ;  /* 0x0000000804047848 */ /* 0x000fc80003fe0100 */
[-C--:B------:R-:W-:Y:S02]  /*0470*/  IABS R10, R4.reuse ;  /* 0x00000004000a7213 */ /* 0x080fe40000000000 */
[----:B------:R-:W-:Y:S02]  /*0480*/  IABS R0, R4 ;  /* 0x0000000400007213 */ /* 0x000fe40000000000 */
[----:B------:R-:W0:Y:S08]  /*0490*/  I2F.RP R8, R10 ;  /* 0x0000000a00087306 */ /* 0x000e300000209400 */
[----:B0-----:R-:W0:Y:S02]  /*04a0*/  MUFU.RCP R8, R8 ;  /* 0x0000000800087308 */ /* 0x001e240000001000 */
[----:B0-----:R-:W-:-:S06]  /*04b0*/  VIADD R7, R8, 0xffffffe ;  /* 0x0ffffffe08077836 */ /* 0x001fcc0000000000 */
[----:B------:R-:W0:Y:S02]  /*04c0*/  F2I.FTZ.U32.TRUNC.NTZ R7, R7 ;  /* 0x0000000700077305 */ /* 0x000e24000021f000 */
[----:B0-----:R-:W-:-:S04]  /*04d0*/  IMAD.MOV R9, RZ, RZ, -R7 ;  /* 0x000000ffff097224 */ /* 0x001fc800078e0a07 */
[----:B------:R-:W-:Y:S01]  /*04e0*/  IMAD.MOV.U32 R5, RZ, RZ, R9 ;  /* 0x000000ffff057224 */ /* 0x000fe200078e0009 */
[----:B------:R-:W-:-:S03]  /*04f0*/  IABS R9, R11 ;  /* 0x0000000b00097213 */ /* 0x000fc60000000000 */
[----:B------:R-:W-:-:S04]  /*0500*/  IMAD R5, R5, R10, RZ ;  /* 0x0000000a05057224 */ /* 0x000fc800078e02ff */
[----:B------:R-:W-:-:S04]  /*0510*/  IMAD.HI.U32 R6, R7, R5, R6 ;  /* 0x0000000507067227 */ /* 0x000fc800078e0006 */
[----:B------:R-:W-:Y:S02]  /*0520*/  IMAD.MOV R5, RZ, RZ, -R0 ;  /* 0x000000ffff057224 */ /* 0x000fe400078e0a00 */
[----:B------:R-:W-:Y:S01]  /*0530*/  IMAD.HI.U32 R0, R6, R9, RZ ;  /* 0x0000000906007227 */ /* 0x000fe200078e00ff */
[----:B------:R-:W-:-:S03]  /*0540*/  CS2R R6, SRZ ;  /* 0x0000000000067805 */ /* 0x000fc6000001ff00 */
[----:B------:R-:W-:Y:S01]  /*0550*/  IMAD R5, R0, R5, R9 ;  /* 0x0000000500057224 */ /* 0x000fe200078e0209 */
[----:B------:R-:W-:-:S04]  /*0560*/  CS2R R8, SRZ ;  /* 0x0000000000087805 */ /* 0x000fc8000001ff00 */
[----:B------:R-:W-:-:S13]  /*0570*/  ISETP.GT.U32.AND P1, PT, R10, R5, PT ;  /* 0x000000050a00720c */ /* 0x000fda0003f24070 */
[----:B------:R-:W-:Y:S02]  /*0580*/  @!P1 IMAD.IADD R5, R5, 0x1, -R10 ;  /* 0x0000000105059824 */ /* 0x000fe400078e0a0a */
[----:B------:R-:W-:Y:S01]  /*0590*/  @!P1 VIADD R0, R0, 0x1 ;  /* 0x0000000100009836 */ /* 0x000fe20000000000 */
[----:B------:R-:W-:Y:S02]  /*05a0*/  ISETP.NE.AND P1, PT, R4, RZ, PT ;  /* 0x000000ff0400720c */ /* 0x000fe40003f25270 */
[----:B------:R-:W-:Y:S02]  /*05b0*/  ISETP.GE.U32.AND P0, PT, R5, R10, PT ;  /* 0x0000000a0500720c */ /* 0x000fe40003f06070 */
[----:B------:R-:W-:-:S04]  /*05c0*/  LOP3.LUT R5, R11, R4, RZ, 0x3c, !PT ;  /* 0x000000040b057212 */ /* 0x000fc800078e3cff */
[----:B------:R-:W-:-:S07]  /*05d0*/  ISETP.GE.AND P2, PT, R5, RZ, PT ;  /* 0x000000ff0500720c */ /* 0x000fce0003f46270 */
[----:B------:R-:W-:-:S06]  /*05e0*/  @P0 VIADD R0, R0, 0x1 ;  /* 0x0000000100000836 */ /* 0x000fcc0000000000 */
[----:B------:R-:W-:Y:S01]  /*05f0*/  @!P2 IMAD.MOV R0, RZ, RZ, -R0 ;  /* 0x000000ffff00a224 */ /* 0x000fe200078e0a00 */
[----:B------:R-:W-:-:S05]  /*0600*/  @!P1 LOP3.LUT R0, RZ, R4, RZ, 0x33, !PT ;  /* 0x00000004ff009212 */ /* 0x000fca00078e33ff */
[----:B------:R-:W-:Y:S02]  /*0610*/  IMAD.MOV R5, RZ, RZ, -R0 ;  /* 0x000000ffff057224 */ /* 0x000fe400078e0a00 */
[----:B------:R-:W-:Y:S02]  /*0620*/  IMAD.SHL.U32 R0, R0, 0x10, RZ ;  /* 0x0000001000007824 */ /* 0x000fe400078e00ff */
[----:B------:R-:W-:Y:S01]  /*0630*/  IMAD R5, R4, R5, R11 ;  /* 0x0000000504057224 */ /* 0x000fe200078e020b */
[----:B------:R-:W-:Y:S01]  /*0640*/  CS2R R10, SRZ ;  /* 0x00000000000a7805 */ /* 0x000fe2000001ff00 */
[C---:B------:R-:W-:Y:S01]  /*0650*/  VIADD R3, R0.reuse, 0x1 ;  /* 0x0000000100037836 */ /* 0x040fe20000000000 */
[----:B------:R-:W-:Y:S01]  /*0660*/  STL [R1+0xd30], R0 ;  /* 0x000d300001007387 */ /* 0x000fe20000100800 */
[----:B------:R-:W-:Y:S02]  /*0670*/  VIADD R29, R0, 0x2 ;  /* 0x00000002001d7836 */ /* 0x000fe40000000000 */
[----:B------:R-:W-:Y:S01]  /*0680*/  IMAD.IADD R28, R28, 0x1, R5 ;  /* 0x000000011c1c7824 */ /* 0x000fe200078e0205 */
[----:B------:R0:W-:Y:S01]  /*0690*/  STL [R1+0x4c], R3 ;  /* 0x00004c0301007387 */ /* 0x0001e20000100800 */
[----:B------:R-:W-:-:S03]  /*06a0*/  CS2R R4, SRZ ;  /* 0x0000000000047805 */ /* 0x000fc6000001ff00 */
[----:B------:R1:W-:Y:S01]  /*06b0*/  STL [R1+0x48], R29 ;  /* 0x0000481d01007387 */ /* 0x0003e20000100800 */
[C---:B0-----:R-:W-:Y:S02]  /*06c0*/  VIADD R3, R0.reuse, 0x3 ;  /* 0x0000000300037836 */ /* 0x041fe40000000000 */
[----:B-1----:R-:W-:-:S03]  /*06d0*/  VIADD R29, R0, 0x4 ;  /* 0x00000004001d7836 */ /* 0x002fc60000000000 */
[----:B------:R0:W-:Y:S04]  /*06e0*/  STL [R1+0x44], R3 ;  /* 0x0000440301007387 */ /* 0x0001e80000100800 */
        /* <DEDUP_REMOVED lines=17> */
[----:B0-----:R-:W-:Y:S02]  /*0800*/  IMAD R3, R28, 0x100, R2 ;  /* 0x000001001c037824 */ /* 0x001fe400078e0202 */
[C---:B------:R-:W-:Y:S02]  /*0810*/  VIADD R28, R0.reuse, 0xe ;  /* 0x0000000e001c7836 */ /* 0x040fe40000000000 */
[----:B------:R-:W-:Y:S01]  /*0820*/  VIADD R2, R3, 0x40 ;  /* 0x0000004003027836 */ /* 0x000fe20000000000 */
[----:B------:R-:W-:Y:S01]  /*0830*/  STL [R1+0xd50], R3 ;  /* 0x000d500301007387 */ /* 0x000fe20000100800 */
[----:B-1----:R-:W-:-:S02]  /*0840*/  VIADD R29, R0, 0xd ;  /* 0x0000000d001d7836 */ /* 0x002fc40000000000 */
[----:B------:R-:W-:Y:S01]  /*0850*/  VIADD R0, R0, 0xf ;  /* 0x0000000f00007836 */ /* 0x000fe20000000000 */
[----:B------:R0:W-:Y:S02]  /*0860*/  STL [R1+0xd54], R2 ;  /* 0x000d540201007387 */ /* 0x0001e40000100800 */
[C---:B0-----:R-:W-:Y:S02]  /*0870*/  VIADD R2, R3.reuse, 0x80 ;  /* 0x0000008003027836 */ /* 0x041fe40000000000 */
[----:B------:R-:W-:-:S03]  /*0880*/  VIADD R3, R3, 0xc0 ;  /* 0x000000c003037836 */ /* 0x000fc60000000000 */
[----:B------:R0:W-:Y:S04]  /*0890*/  STL [R1+0xd5c], R2 ;  /* 0x000d5c0201007387 */ /* 0x0001e80000100800 */
[----:B0-----:R0:W5:Y:S04]  /*08a0*/  LDL.LU R2, [R1+0xd6c] ;  /* 0x000d6c0001027983 */ /* 0x0011680000300800 */
[----:B------:R1:W-:Y:S04]  /*08b0*/  STL [R1+0xd58], R3 ;  /* 0x000d580301007387 */ /* 0x0003e80000100800 */
[----:B-1----:R0:W5:Y:S01]  /*08c0*/  LDL.LU R3, [R1+0xd68] ;  /* 0x000d680001037983 */ /* 0x0021620000300800 */
[----:B----4-:R-:W-:Y:S05]  /*08d0*/  BRA.U !UP0, `(.L_x_0) ;  /* 0x000001d908d47547 */ /* 0x010fea000b800000 */
[----:B------:R-:W2:Y:S04]  /*08e0*/  LDL R21, [R1+0xd50] ;  /* 0x000d500001157983 */ /* 0x000ea80000100800 */
[----:B------:R-:W3:Y:S04]  /*08f0*/  LDL R22, [R1+0xd54] ;  /* 0x000d540001167983 */ /* 0x000ee80000100800 */
[----:B------:R-:W4:Y:S04]  /*0900*/  LDL R25, [R1+0xd5c] ;  /* 0x000d5c0001197983 */ /* 0x000f280000100800 */
[----:B------:R-:W4:Y:S01]  /*0910*/  LDL R26, [R1+0xd58] ;  /* 0x000d5800011a7983 */ /* 0x000f220000100800 */
[----:B-----5:R-:W-:-:S02]  /*0920*/  IABS R9, R2 ;  /* 0x0000000200097213 */ /* 0x020fc40000000000 */
[----:B------:R-:W-:Y:S01]  /*0930*/  IABS R8, R3 ;  /* 0x0000000300087213 */ /* 0x000fe20000000000 */
[----:B------:R-:W4:Y:S01]  /*0940*/  LDL.LU R23, [R1+0x20] ;  /* 0x0000200001177983 */ /* 0x000f220000300800 */
[----:B------:R-:W-:Y:S01]  /*0950*/  IMAD.MOV.U32 R4, RZ, RZ, RZ ;  /* 0x000000ffff047224 */ /* 0x000fe200078e00ff */
[----:B------:R-:W-:Y:S01]  /*0960*/  ISETP.GE.AND P4, PT, R0, RZ, PT ;  /* 0x000000ff0000720c */ /* 0x000fe20003f86270 */
[----:B------:R-:W1:Y:S01]  /*0970*/  LDCU UR6, c[0x0][0x3ac] ;  /* 0x00007580ff0677ac */ /* 0x000e620008000800 */
[----:B------:R-:W4:Y:S01]  /*0980*/  LDL R24, [R1+0x28] ;  /* 0x0000280001187983 */ /* 0x000f220000100800 */
[----:B------:R-:W0:Y:S03]  /*0990*/  LDCU.128 UR12, c[0x0][0x380] ;  /* 0x00007000ff0c77ac */ /* 0x000e260008000c00 */
[----:B------:R-:W4:Y:S01]  /*09a0*/  LDL.LU R27, [R1+0x24] ;  /* 0x00002400011b7983 */ /* 0x000f220000300800 */
[----:B------:R-:W0:Y:S01]  /*09b0*/  I2F.RP R7, R9 ;  /* 0x0000000900077306 */ /* 0x000e220000209400 */
[----:B------:R-:W1:Y:S02]  /*09c0*/  LDCU UR10, c[0x0][0x3b0] ;  /* 0x00007600ff0a77ac */ /* 0x000e640008000800 */
[----:B------:R-:W-:Y:S01]  /*09d0*/  STL [R1+0xd7c], R3 ;  /* 0x000d7c0301007387 */ /* 0x000fe20000100800 */
[----:B------:R-:W1:Y:S04]  /*09e0*/  LDCU UR7, c[0x0][0x3a4] ;  /* 0x00007480ff0777ac */ /* 0x000e680008000800 */
[----:B------:R-:W1:Y:S08]  /*09f0*/  I2F.RP R11, R8 ;  /* 0x00000008000b7306 */ /* 0x000e700000209400 */
[----:B0-----:R-:W0:Y:S08]  /*0a00*/  MUFU.RCP R7, R7 ;  /* 0x0000000700077308 */ /* 0x001e300000001000 */
[----:B-1----:R-:W1:Y:S01]  /*0a10*/  MUFU.RCP R6, R11 ;  /* 0x0000000b00067308 */ /* 0x002e620000001000 */
[----:B0-----:R-:W-:-:S07]  /*0a20*/  VIADD R5, R7, 0xffffffe ;  /* 0x0ffffffe07057836 */ /* 0x001fce0000000000 */
[----:B------:R-:W0:Y:S01]  /*0a30*/  F2I.FTZ.U32.TRUNC.NTZ R5, R5 ;  /* 0x0000000500057305 */ /* 0x000e22000021f000 */
[----:B-1----:R-:W-:-:S07]  /*0a40*/  VIADD R6, R6, 0xffffffe ;  /* 0x0ffffffe06067836 */ /* 0x002fce0000000000 */
[----:B------:R-:W1:Y:S01]  /*0a50*/  F2I.FTZ.U32.TRUNC.NTZ R7, R6 ;  /* 0x0000000600077305 */ /* 0x000e62000021f000 */
[----:B0-----:R-:W-:-:S04]  /*0a60*/  IMAD.MOV R15, RZ, RZ, -R5 ;  /* 0x000000ffff0f7224 */ /* 0x001fc800078e0a05 */
[----:B------:R-:W-:-:S04]  /*0a70*/  IMAD R15, R15, R9, RZ ;  /* 0x000000090f0f7224 */ /* 0x000fc800078e02ff */
[----:B------:R-:W-:-:S04]  /*0a80*/  IMAD.HI.U32 R15, R5, R15, R4 ;  /* 0x0000000f050f7227 */ /* 0x000fc800078e0004 */
[----:B-1----:R-:W-:-:S04]  /*0a90*/  IMAD.MOV R12, RZ, RZ, -R7 ;  /* 0x000000ffff0c7224 */ /* 0x002fc800078e0a07 */
[----:B------:R-:W-:Y:S01]  /*0aa0*/  IMAD R12, R12, R8, RZ ;  /* 0x000000080c0c7224 */ /* 0x000fe200078e02ff */
[----:B--2---:R-:W-:Y:S02]  /*0ab0*/  IABS R10, R21 ;  /* 0x00000015000a7213 */ /* 0x004fe40000000000 */
[----:B------:R-:W-:Y:S02]  /*0ac0*/  ISETP.GE.AND P6, PT, R21, RZ, PT ;  /* 0x000000ff1500720c */ /* 0x000fe40003fc6270 */
[----:B---3--:R-:W-:Y:S01]  /*0ad0*/  IABS R4, R22 ;  /* 0x0000001600047213 */ /* 0x008fe20000000000 */
[C---:B------:R-:W-:Y:S01]  /*0ae0*/  IMAD.HI.U32 R11, R15.reuse, R10, RZ ;  /* 0x0000000a0f0b7227 */ /* 0x040fe200078e00ff */
[----:B------:R-:W-:Y:S02]  /*0af0*/  ISETP.GE.AND P5, PT, R22, RZ, PT ;  /* 0x000000ff1600720c */ /* 0x000fe40003fa6270 */
[----:B----4-:R-:W-:Y:S01]  /*0b00*/  IABS R6, R25 ;  /* 0x0000001900067213 */ /* 0x010fe20000000000 */
[----:B------:R-:W-:Y:S01]  /*0b10*/  IMAD.HI.U32 R13, R15, R4, RZ ;  /* 0x000000040f0d7227 */ /* 0x000fe200078e00ff */
[----:B------:R-:W-:-:S03]  /*0b20*/  IABS R5, R26 ;  /* 0x0000001a00057213 */ /* 0x000fc60000000000 */
[----:B------:R-:W-:-:S04]  /*0b30*/  IMAD.HI.U32 R14, R15, R6, RZ ;  /* 0x000000060f0e7227 */ /* 0x000fc800078e00ff */
[----:B------:R-:W-:-:S04]  /*0b40*/  IMAD.HI.U32 R15, R15, R5, RZ ;  /* 0x000000050f0f7227 */ /* 0x000fc800078e00ff */
[----:B------:R-:W-:Y:S02]  /*0b50*/  IMAD.MOV R11, RZ, RZ, -R11 ;  /* 0x000000ffff0b7224 */ /* 0x000fe400078e0a0b */
[----:B------:R-:W-:Y:S02]  /*0b60*/  IMAD.MOV R13, RZ, RZ, -R13 ;  /* 0x000000ffff0d7224 */ /* 0x000fe400078e0a0d */
[----:B------:R-:W-:Y:S02]  /*0b70*/  IMAD.MOV R14, RZ, RZ, -R14 ;  /* 0x000000ffff0e7224 */ /* 0x000fe400078e0a0e */
[----:B------:R-:W-:Y:S02]  /*0b80*/  IMAD.MOV R15, RZ, RZ, -R15 ;  /* 0x000000ffff0f7224 */ /* 0x000fe400078e0a0f */
[C---:B------:R-:W-:Y:S02]  /*0b90*/  IMAD R10, R9.reuse, R11, R10 ;  /* 0x0000000b090a7224 */ /* 0x040fe400078e020a */
[----:B------:R-:W-:-:S02]  /*0ba0*/  IMAD R4, R9, R13, R4 ;  /* 0x0000000d09047224 */ /* 0x000fc400078e0204 */
[C---:B------:R-:W-:Y:S01]  /*0bb0*/  IMAD R14, R9.reuse, R14, R6 ;  /* 0x0000000e090e7224 */ /* 0x040fe200078e0206 */
[C---:B------:R-:W-:Y:S01]  /*0bc0*/  ISETP.GT.U32.AND P0, PT, R9.reuse, R10, PT ;  /* 0x0000000a0900720c */ /* 0x040fe20003f04070 */
[C---:B------:R-:W-:Y:S01]  /*0bd0*/  IMAD R15, R9.reuse, R15, R5 ;  /* 0x0000000f090f7224 */ /* 0x040fe200078e0205 */
[C---:B------:R-:W-:Y:S01]  /*0be0*/  ISETP.GT.U32.AND P1, PT, R9.reuse, R4, PT ;  /* 0x000000040900720c */ /* 0x040fe20003f24070 */
[----:B------:R-:W-:Y:S01]  /*0bf0*/  IMAD.MOV.U32 R6, RZ, RZ, RZ ;  /* 0x000000ffff067224 */ /* 0x000fe200078e00ff */
[C---:B------:R-:W-:Y:S02]  /*0c00*/  ISETP.GT.U32.AND P2, PT, R9.reuse, R14, PT ;  /* 0x0000000e0900720c */ /* 0x040fe40003f44070 */
[----:B------:R-:W-:Y:S01]  /*0c10*/  ISETP.GT.U32.AND P3, PT, R9, R15, PT ;  /* 0x0000000f0900720c */ /* 0x000fe20003f64070 */
[----:B------:R-:W-:Y:S01]  /*0c20*/  IMAD.HI.U32 R6, R7, R12, R6 ;  /* 0x0000000c07067227 */ /* 0x000fe200078e0006 */
[----:B------:R-:W-:Y:S02]  /*0c30*/  IABS R5, R0 ;  /* 0x0000000000057213 */ /* 0x000fe40000000000 */
[----:B------:R-:W-:-:S03]  /*0c40*/  IABS R0, R28 ;  /* 0x0000001c00007213 */ /* 0x000fc60000000000 */
[--C-:B------:R-:W-:Y:S02]  /*0c50*/  @!P0 IMAD.IADD R10, R10, 0x1, -R9.reuse ;  /* 0x000000010a0a8824 */ /* 0x100fe400078e0a09 */
[--C-:B------:R-:W-:Y:S02]  /*0c60*/  @!P1 IMAD.IADD R4, R4, 0x1, -R9.reuse ;  /* 0x0000000104049824 */ /* 0x100fe400078e0a09 */
[--C-:B------:R-:W-:Y:S01]  /*0c70*/  @!P2 IMAD.IADD R14, R14, 0x1, -R9.reuse ;  /* 0x000000010e0ea824 */ /* 0x100fe200078e0a09 */
[----:B------:R-:W-:Y:S01]  /*0c80*/  ISETP.GT.U32.AND P0, PT, R9, R10, PT ;  /* 0x0000000a0900720c */ /* 0x000fe20003f04070 */
[----:B------:R-:W-:Y:S01]  /*0c90*/  @!P3 IMAD.IADD R15, R15, 0x1, -R9 ;  /* 0x000000010f0fb824 */ /* 0x000fe200078e0a09 */
[C---:B------:R-:W-:Y:S01]  /*0ca0*/  ISETP.GT.U32.AND P1, PT, R9.reuse, R4, PT ;  /* 0x000000040900720c */ /* 0x040fe20003f24070 */
[----:B------:R-:W-:Y:S01]  /*0cb0*/  IMAD.HI.U32 R7, R6, R5, RZ ;  /* 0x0000000506077227 */ /* 0x000fe200078e00ff */
[C---:B------:R-:W-:Y:S02]  /*0cc0*/  ISETP.GT.U32.AND P2, PT, R9.reuse, R14, PT ;  /* 0x0000000e0900720c */ /* 0x040fe40003f44070 */
[----:B------:R-:W-:Y:S01]  /*0cd0*/  ISETP.GT.U32.AND P3, PT, R9, R15, PT ;  /* 0x0000000f0900720c */ /* 0x000fe20003f64070 */
[----:B------:R-:W-:-:S02]  /*0ce0*/  IMAD.MOV R7, RZ, RZ, -R7 ;  /* 0x000000ffff077224 */ /* 0x000fc400078e0a07 */
[----:B------:R-:W-:-:S04]  /*0cf0*/  IMAD.HI.U32 R12, R6, R0, RZ ;  /* 0x00000000060c7227 */ /* 0x000fc800078e00ff */
[--C-:B------:R-:W-:Y:S02]  /*0d00*/  @!P0 IMAD.IADD R10, R10, 0x1, -R9.reuse ;  /* 0x000000010a0a8824 */ /* 0x100fe400078e0a09 */
[--C-:B------:R-:W-:Y:S01]  /*0d10*/  @!P1 IMAD.IADD R4, R4, 0x1, -R9.reuse ;  /* 0x0000000104049824 */ /* 0x100fe200078e0a09 */
[----:B------:R-:W-:Y:S01]  /*0d20*/  ISETP.GE.AND P1, PT, R29, RZ, PT ;  /* 0x000000ff1d00720c */ /* 0x000fe20003f26270 */
[--C-:B------:R-:W-:Y:S01]  /*0d30*/  @!P2 IMAD.IADD R14, R14, 0x1, -R9.reuse ;  /* 0x000000010e0ea824 */ /* 0x100fe200078e0a09 */
[----:B------:R-:W-:Y:S01]  /*0d40*/  ISETP.GE.AND P2, PT, R23, RZ, PT ;  /* 0x000000ff1700720c */ /* 0x000fe20003f46270 */
[----:B------:R-:W-:Y:S01]  /*0d50*/  @!P3 IMAD.IADD R15, R15, 0x1, -R9 ;  /* 0x000000010f0fb824 */ /* 0x000fe200078e0a09 */
[----:B------:R-:W-:Y:S01]  /*0d60*/  IABS R9, R23 ;  /* 0x0000001700097213 */ /* 0x000fe20000000000 */
[----:B------:R-:W-:Y:S01]  /*0d70*/  @!P6 IMAD.MOV R10, RZ, RZ, -R10 ;  /* 0x000000ffff0ae224 */ /* 0x000fe200078e0a0a */
[----:B------:R-:W-:Y:S01]  /*0d80*/  ISETP.GE.AND P6, PT, R25, RZ, PT ;  /* 0x000000ff1900720c */ /* 0x000fe20003fc6270 */
[----:B------:R-:W-:Y:S01]  /*0d90*/  IMAD.MOV.U32 R23, RZ, RZ, R4 ;  /* 0x000000ffff177224 */ /* 0x000fe200078e0004 */
[----:B------:R-:W-:Y:S01]  /*0da0*/  ISETP.GE.AND P3, PT, R28, RZ, PT ;  /* 0x000000ff1c00720c */ /* 0x000fe20003f66270 */
[----:B------:R-:W-:-:S04]  /*0db0*/  IMAD.HI.U32 R4, R6, R9, RZ ;  /* 0x0000000906047227 */ /* 0x000fc800078e00ff */
[----:B------:R-:W-:Y:S01]  /*0dc0*/  @!P5 IMAD.MOV R23, RZ, RZ, -R23 ;  /* 0x000000ffff17d224 */ /* 0x000fe200078e0a17 */
[----:B------:R-:W-:Y:S01]  /*0dd0*/  ISETP.GE.AND P5, PT, R26, RZ, PT ;  /* 0x000000ff1a00720c */ /* 0x000fe20003fa6270 */
[----:B------:R-:W-:Y:S01]  /*0de0*/  IMAD.MOV R4, RZ, RZ, -R4 ;  /* 0x000000ffff047224 */ /* 0x000fe200078e0a04 */
[----:B------:R-:W-:Y:S01]  /*0df0*/  LOP3.LUT R25, RZ, R2, RZ, 0x33, !PT ;  /* 0x00000002ff197212 */ /* 0x000fe200078e33ff */
[----:B------:R-:W2:Y:S01]  /*0e00*/  LDL.LU R26, [R1+0x38] ;  /* 0x00003800011a7983 */ /* 0x000ea20000300800 */
[----:B------:R-:W-:Y:S01]  /*0e10*/  IMAD R7, R8, R7, R5 ;  /* 0x0000000708077224 */ /* 0x000fe200078e0205 */
[----:B------:R-:W-:Y:S01]  /*0e20*/  IABS R5, R29 ;  /* 0x0000001d00057213 */ /* 0x000fe20000000000 */
[----:B------:R-:W-:Y:S01]  /*0e30*/  @!P6 IMAD.MOV R14, RZ, RZ, -R14 ;  /* 0x000000ffff0ee224 */ /* 0x000fe200078e0a0e */
[----:B------:R-:W-:Y:S01]  /*0e40*/  ISETP.NE.AND P6, PT, R2, RZ, PT ;  /* 0x000000ff0200720c */ /* 0x000fe20003fc5270 */
[----:B------:R-:W-:Y:S01]  /*0e50*/  IMAD R4, R8, R4, R9 ;  /* 0x0000000408047224 */ /* 0x000fe200078e0209 */
[----:B------:R-:W-:Y:S01]  /*0e60*/  IABS R9, R24 ;  /* 0x0000001800097213 */ /* 0x000fe20000000000 */
[----:B------:R-:W-:Y:S01]  /*0e70*/  IMAD.HI.U32 R11, R6, R5, RZ ;  /* 0x00000005060b7227 */ /* 0x000fe200078e00ff */
[----:B------:R-:W-:-:S02]  /*0e80*/  SEL R22, R25, R10, !P6 ;  /* 0x0000000a19167207 */ /* 0x000fc40007000000 */
[C---:B------:R-:W-:Y:S01]  /*0e90*/  SEL R23, R25.reuse, R23, !P6 ;  /* 0x0000001719177207 */ /* 0x040fe20007000000 */
[----:B------:R-:W-:Y:S01]  /*0ea0*/  @!P5 IMAD.MOV R15, RZ, RZ, -R15 ;  /* 0x000000ffff0fd224 */ /* 0x000fe200078e0a0f */
[C---:B------:R-:W-:Y:S01]  /*0eb0*/  SEL R24, R25.reuse, R14, !P6 ;  /* 0x0000000e19187207 */ /* 0x040fe20007000000 */
[----:B------:R-:W-:Y:S01]  /*0ec0*/  STL [R1+0xd80], R22 ;  /* 0x000d801601007387 */ /* 0x000fe20000100800 */
[----:B------:R-:W-:Y:S01]  /*0ed0*/  ISETP.GT.U32.AND P0, PT, R8, R7, PT ;  /* 0x000000070800720c */ /* 0x000fe20003f04070 */
[----:B------:R-:W-:Y:S01]  /*0ee0*/  IMAD.MOV R12, RZ, RZ, -R12 ;  /* 0x000000ffff0c7224 */ /* 0x000fe200078e0a0c */
[----:B------:R-:W-:Y:S01]  /*0ef0*/  SEL R25, R25, R15, !P6 ;  /* 0x0000000f19197207 */ /* 0x000fe20007000000 */
[----:B------:R0:W-:Y:S04]  /*0f00*/  STL [R1+0xd84], R23 ;  /* 0x000d841701007387 */ /* 0x0001e80000100800 */
[----:B0-----:R-:W3:Y:S04]  /*0f10*/  LDL.LU R23, [R1+0x34] ;  /* 0x0000340001177983 */ /* 0x001ee80000300800 */
[----:B------:R0:W-:Y:S04]  /*0f20*/  STL [R1+0xd88], R24 ;  /* 0x000d881801007387 */ /* 0x0001e80000100800 */
[----:B0-----:R-:W4:Y:S04]  /*0f30*/  LDL.LU R24, [R1+0x30] ;  /* 0x0000300001187983 */ /* 0x001f280000300800 */
[----:B------:R0:W-:Y:S04]  /*0f40*/  STL [R1+0xd8c], R25 ;  /* 0x000d8c1901007387 */ /* 0x0001e80000100800 */
[----:B0-----:R-:W4:Y:S04]  /*0f50*/  LDL.LU R25, [R1+0x2c] ;  /* 0x00002c0001197983 */ /* 0x001f280000300800 */
[----:B------:R-:W4:Y:S04]  /*0f60*/  LDL R21, [R1+0x48] ;  /* 0x0000480001157983 */ /* 0x000f280000100800 */
[----:B------:R-:W4:Y:S04]  /*0f70*/  LDL.LU R22, [R1+0x3c] ;  /* 0x00003c0001167983 */ /* 0x000f280000300800 */
[----:B------:R-:W4:Y:S01]  /*0f80*/  LDL.LU R3, [R1+0x40] ;  /* 0x0000400001037983 */ /* 0x000f220000300800 */
[----:B------:R-:W-:-:S03]  /*0f90*/  @!P0 IMAD.IADD R7, R7, 0x1, -R8 ;  /* 0x0000000107078824 */ /* 0x000fc600078e0a08 */
[----:B------:R-:W4:Y:S02]  /*0fa0*/  LDL.LU R29, [R1+0x44] ;  /* 0x00004400011d7983 */ /* 0x000f240000300800 */
[----:B------:R-:W-:Y:S02]  /*0fb0*/  ISETP.GT.U32.AND P0, PT, R8, R7, PT ;  /* 0x000000070800720c */ /* 0x000fe40003f04070 */
[----:B------:R-:W-:Y:S01]  /*0fc0*/  IABS R2, R27 ;  /* 0x0000001b00027213 */ /* 0x000fe20000000000 */
[----:B------:R-:W4:Y:S04]  /*0fd0*/  LDL.LU R28, [R1+0x4c] ;  /* 0x00004c00011c7983 */ /* 0x000f280000300800 */
[----:B------:R-:W-:-:S06]  /*0fe0*/  IMAD.MOV.U32 R13, RZ, RZ, R2 ;  /* 0x000000ffff0d7224 */ /* 0x000fcc00078e0002 */
[----:B------:R-:W-:Y:S01]  /*0ff0*/  @!P0 IMAD.IADD R7, R7, 0x1, -R8 ;  /* 0x0000000107078824 */ /* 0x000fe200078e0a08 */
[----:B------:R-:W-:Y:S02]  /*1000*/  ISETP.GE.AND P0, PT, R27, RZ, PT ;  /* 0x000000ff1b00720c */ /* 0x000fe40003f06270 */
[----:B------:R-:W4:Y:S01]  /*1010*/  LDL R27, [R1+0xd30] ;  /* 0x000d3000011b7983 */ /* 0x000f220000100800 */
[----:B------:R-:W-:-:S04]  /*1020*/  IMAD.MOV.U32 R2, RZ, RZ, R7 ;  /* 0x000000ffff027224 */ /* 0x000fc800078e0007 */
[----:B------:R-:W-:-:S05]  /*1030*/  @!P4 IMAD.MOV R2, RZ, RZ, -R2 ;  /* 0x000000ffff02c224 */ /* 0x000fca00078e0a02 */
[----:B------:R0:W-:Y:S04]  /*1040*/  STL [R1+0xd90], R2 ;  /* 0x000d900201007387 */ /* 0x0001e80000100800 */
[----:B0-----:R-:W4:Y:S01]  /*1050*/  LDL.LU R2, [R1+0x28] ;  /* 0x0000280001027983 */ /* 0x001f220000300800 */
[----:B------:R-:W-:-:S04]  /*1060*/  IMAD.MOV R11, RZ, RZ, -R11 ;  /* 0x000000ffff0b7224 */ /* 0x000fc800078e0a0b */
[----:B------:R-:W-:-:S05]  /*1070*/  IMAD R5, R8, R11, R5 ;  /* 0x0000000b08057224 */ /* 0x000fca00078e0205 */
[C---:B------:R-:W-:Y:S01]  /*1080*/  ISETP.GT.U32.AND P6, PT, R8.reuse, R5, PT ;  /* 0x000000050800720c */ /* 0x040fe20003fc4070 */
[C---:B------:R-:W-:Y:S01]  /*1090*/  IMAD R0, R8.reuse, R12, R0 ;  /* 0x0000000c08007224 */ /* 0x040fe200078e0200 */
[----:B------:R-:W-:-:S04]  /*10a0*/  ISETP.GT.U32.AND P4, PT, R8, R4, PT ;  /* 0x000000040800720c */ /* 0x000fc80003f84070 */
[----:B------:R-:W-:Y:S01]  /*10b0*/  ISETP.GT.U32.AND P5, PT, R8, R0, PT ;  /* 0x000000000800720c */ /* 0x000fe20003fa4070 */
[----:B------:R-:W-:-:S06]  /*10c0*/  IMAD.HI.U32 R14, R6, R9, RZ ;  /* 0x00000009060e7227 */ /* 0x000fcc00078e00ff */
[----:B------:R-:W-:-:S05]  /*10d0*/  @!P6 IMAD.IADD R5, R5, 0x1, -R8 ;  /* 0x000000010505e824 */ /* 0x000fca00078e0a08 */
[----:B------:R-:W-:Y:S01]  /*10e0*/  ISETP.GT.U32.AND P6, PT, R8, R5, PT ;  /* 0x000000050800720c */ /* 0x000fe20003fc4070 */
[--C-:B------:R-:W-:Y:S02]  /*10f0*/  @!P4 IMAD.IADD R4, R4, 0x1, -R8.reuse ;  /* 0x000000010404c824 */ /* 0x100fe400078e0a08 */
[----:B------:R-:W-:Y:S02]  /*1100*/  @!P5 IMAD.IADD R0, R0, 0x1, -R8 ;  /* 0x000000010000d824 */ /* 0x000fe400078e0a08 */
[----:B------:R-:W-:Y:S01]  /*1110*/  IMAD.MOV R14, RZ, RZ, -R14 ;  /* 0x000000ffff0e7224 */ /* 0x000fe200078e0a0e */
[----:B------:R-:W-:Y:S01]  /*1120*/  ISETP.GT.U32.AND P4, PT, R8, R4, PT ;  /* 0x000000040800720c */ /* 0x000fe20003f84070 */
[----:B------:R-:W-:Y:S01]  /*1130*/  IMAD.HI.U32 R7, R6, R13, RZ ;  /* 0x0000000d06077227 */ /* 0x000fe200078e00ff */
[----:B------:R-:W-:-:S03]  /*1140*/  ISETP.GT.U32.AND P5, PT, R8, R0, PT ;  /* 0x000000000800720c */ /* 0x000fc60003fa4070 */
[C---:B------:R-:W-:Y:S02]  /*1150*/  IMAD R14, R8.reuse, R14, R9 ;  /* 0x0000000e080e7224 */ /* 0x040fe400078e0209 */
[----:B------:R-:W-:Y:S02]  /*1160*/  @!P6 IMAD.IADD R5, R5, 0x1, -R8 ;  /* 0x000000010505e824 */ /* 0x000fe400078e0a08 */
[----:B------:R-:W-:Y:S01]  /*1170*/  IMAD.MOV R7, RZ, RZ, -R7 ;  /* 0x000000ffff077224 */ /* 0x000fe200078e0a07 */
[----:B------:R-:W-:-:S03]  /*1180*/  ISETP.GT.U32.AND P6, PT, R8, R14, PT ;  /* 0x0000000e0800720c */ /* 0x000fc60003fc4070 */
[----:B------:R-:W-:Y:S02]  /*1190*/  IMAD R13, R8, R7, R13 ;  /* 0x00000007080d7224 */ /* 0x000fe400078e020d */
[--C-:B------:R-:W-:Y:S02]  /*11a0*/  @!P4 IMAD.IADD R4, R4, 0x1, -R8.reuse ;  /* 0x000000010404c824 */ /* 0x100fe400078e0a08 */
[----:B------:R-:W-:Y:S01]  /*11b0*/  @!P5 IMAD.IADD R0, R0, 0x1, -R8 ;  /* 0x000000010000d824 */ /* 0x000fe200078e0a08 */
[----:B------:R-:W-:-:S05]  /*11c0*/  ISETP.GT.U32.AND P5, PT, R8, R13, PT ;  /* 0x0000000d0800720c */ /* 0x000fca0003fa4070 */
[----:B------:R-:W-:-:S05]  /*11d0*/  @!P6 IMAD.IADD R14, R14, 0x1, -R8 ;  /* 0x000000010e0ee824 */ /* 0x000fca00078e0a08 */
[----:B------:R-:W-:-:S03]  /*11e0*/  ISETP.GT.U32.AND P6, PT, R8, R14, PT ;  /* 0x0000000e0800720c */ /* 0x000fc60003fc4070 */
[----:B------:R-:W-:-:S05]  /*11f0*/  @!P5 IMAD.IADD R13, R13, 0x1, -R8 ;  /* 0x000000010d0dd824 */ /* 0x000fca00078e0a08 */
[----:B------:R-:W-:-:S05]  /*1200*/  ISETP.GT.U32.AND P5, PT, R8, R13, PT ;  /* 0x0000000d0800720c */ /* 0x000fca0003fa4070 */
[----:B------:R-:W-:-:S08]  /*1210*/  @!P6 IMAD.IADD R14, R14, 0x1, -R8 ;  /* 0x000000010e0ee824 */ /* 0x000fd000078e0a08 */
[----:B------:R-:W-:Y:S02]  /*1220*/  @!P5 IMAD.IADD R13, R13, 0x1, -R8 ;  /* 0x000000010d0dd824 */ /* 0x000fe400078e0a08 */
[----:B------:R-:W-:Y:S02]  /*1230*/  @!P3 IMAD.MOV R0, RZ, RZ, -R0 ;  /* 0x000000ffff00b224 */ /* 0x000fe400078e0a00 */
[----:B------:R-:W-:Y:S01]  /*1240*/  @!P2 IMAD.MOV R4, RZ, RZ, -R4 ;  /* 0x000000ffff04a224 */ /* 0x000fe200078e0a04 */
[----:B--2---:R-:W-:Y:S02]  /*1250*/  IABS R17, R26 ;  /* 0x0000001a00117213 */ /* 0x004fe40000000000 */
[----:B---3--:R-:W-:Y:S02]  /*1260*/  IABS R16, R23 ;  /* 0x0000001700107213 */ /* 0x008fe40000000000 */
[----:B----4-:R-:W-:-:S05]  /*1270*/  IABS R15, R25 ;  /* 0x00000019000f7213 */ /* 0x010fca0000000000 */
[----:B------:R-:W-:-:S04]  /*1280*/  IMAD.HI.U32 R9, R6, R15, RZ ;  /* 0x0000000f06097227 */ /* 0x000fc800078e00ff */
[----:B------:R-:W-:-:S04]  /*1290*/  IMAD.MOV R9, RZ, RZ, -R9 ;  /* 0x000000ffff097224 */ /* 0x000fc800078e0a09 */
[----:B------:R-:W-:-:S05]  /*12a0*/  IMAD R15, R8, R9, R15 ;  /* 0x00000009080f7224 */ /* 0x000fca00078e020f */
[----:B------:R-:W-:Y:S02]  /*12b0*/  ISETP.GT.U32.AND P4, PT, R8, R15, PT ;  /* 0x0000000f0800720c */ /* 0x000fe40003f84070 */
[----:B------:R-:W-:Y:S01]  /*12c0*/  IABS R11, R24 ;  /* 0x00000018000b7213 */ /* 0x000fe20000000000 */
[----:B------:R-:W-:-:S04]  /*12d0*/  IMAD.HI.U32 R12, R6, R16, RZ ;  /* 0x00000010060c7227 */ /* 0x000fc800078e00ff */
[----:B------:R-:W-:-:S04]  /*12e0*/  IMAD.HI.U32 R7, R6, R11, RZ ;  /* 0x0000000b06077227 */ /* 0x000fc800078e00ff */
[----:B------:R-:W-:Y:S02]  /*12f0*/  IMAD.MOV R7, RZ, RZ, -R7 ;  /* 0x000000ffff077224 */ /* 0x000fe400078e0a07 */
[----:B------:R-:W-:Y:S02]  /*1300*/  @!P4 IMAD.IADD R15, R15, 0x1, -R8 ;  /* 0x000000010f0fc824 */ /* 0x000fe400078e0a08 */
[----:B------:R-:W-:Y:S01]  /*1310*/  IMAD.MOV R12, RZ, RZ, -R12 ;  /* 0x000000ffff0c7224 */ /* 0x000fe200078e0a0c */
[----:B------:R-:W-:Y:S01]  /*1320*/  IABS R10, R22 ;  /* 0x00000016000a7213 */ /* 0x000fe20000000000 */
[C---:B------:R-:W-:Y:S01]  /*1330*/  IMAD R11, R8.reuse, R7, R11 ;  /* 0x00000007080b7224 */ /* 0x040fe200078e020b */
[C---:B------:R-:W-:Y:S01]  /*1340*/  ISETP.GT.U32.AND P4, PT, R8.reuse, R15, PT ;  /* 0x0000000f0800720c */ /* 0x040fe20003f84070 */
[----:B------:R-:W-:Y:S01]  /*1350*/  IMAD R16, R8, R12, R16 ;  /* 0x0000000c08107224 */ /* 0x000fe200078e0210 */
[----:B------:R-:W-:Y:S01]  /*1360*/  IABS R9, R3 ;  /* 0x0000000300097213 */ /* 0x000fe20000000000 */
[----:B------:R-:W-:-:S03]  /*1370*/  IMAD.HI.U32 R7, R6, R17, RZ ;  /* 0x0000001106077227 */ /* 0x000fc600078e00ff */
[----:B------:R-:W-:Y:S01]  /*1380*/  ISETP.GT.U32.AND P6, PT, R8, R16, PT ;  /* 0x000000100800720c */ /* 0x000fe20003fc4070 */
[----:B------:R-:W-:Y:S02]  /*1390*/  IMAD.MOV R7, RZ, RZ, -R7 ;  /* 0x000000ffff077224 */ /* 0x000fe400078e0a07 */
[----:B------:R-:W-:-:S04]  /*13a0*/  IMAD.HI.U32 R18, R6, R10, RZ ;  /* 0x0000000a06127227 */ /* 0x000fc800078e00ff */
[----:B------:R-:W-:-:S04]  /*13b0*/  IMAD.HI.U32 R12, R6, R9, RZ ;  /* 0x00000009060c7227 */ /* 0x000fc800078e00ff */
[C---:B------:R-:W-:Y:S01]  /*13c0*/  IMAD R17, R8.reuse, R7, R17 ;  /* 0x0000000708117224 */ /* 0x040fe200078e0211 */
[----:B------:R-:W-:Y:S01]  /*13d0*/  IABS R7, R29 ;  /* 0x0000001d00077213 */ /* 0x000fe20000000000 */
[----:B------:R-:W-:Y:S02]  /*13e0*/  IMAD.MOV R18, RZ, RZ, -R18 ;  /* 0x000000ffff127224 */ /* 0x000fe400078e0a12 */
[----:B------:R-:W-:Y:S02]  /*13f0*/  IMAD.MOV R12, RZ, RZ, -R12 ;  /* 0x000000ffff0c7224 */ /* 0x000fe400078e0a0c */
[----:B------:R-:W-:Y:S01]  /*1400*/  @!P4 IMAD.IADD R15, R15, 0x1, -R8 ;  /* 0x000000010f0fc824 */ /* 0x000fe200078e0a08 */
[C---:B------:R-:W-:Y:S01]  /*1410*/  ISETP.GT.U32.AND P4, PT, R8.reuse, R17, PT ;  /* 0x000000110800720c */ /* 0x040fe20003f84070 */
[C---:B------:R-:W-:Y:S01]  /*1420*/  IMAD R10, R8.reuse, R18, R10 ;  /* 0x00000012080a7224 */ /* 0x040fe200078e020a */
[C---:B------:R-:W-:Y:S01]  /*1430*/  ISETP.GT.U32.AND P5, PT, R8.reuse, R11, PT ;  /* 0x0000000b0800720c */ /* 0x040fe20003fa4070 */
[----:B------:R-:W-:-:S02]  /*1440*/  IMAD R9, R8, R12, R9 ;  /* 0x0000000c08097224 */ /* 0x000fc400078e0209 */
[----:B------:R-:W-:-:S04]  /*1450*/  IMAD.HI.U32 R18, R6, R7, RZ ;  /* 0x0000000706127227 */ /* 0x000fc800078e00ff */
[----:B------:R-:W-:Y:S01]  /*1460*/  @!P6 IMAD.IADD R16, R16, 0x1, -R8 ;  /* 0x000000011010e824 */ /* 0x000fe200078e0a08 */
[----:B------:R-:W-:Y:S01]  /*1470*/  ISETP.GT.U32.AND P6, PT, R8, R9, PT ;  /* 0x000000090800720c */ /* 0x000fe20003fc4070 */
[----:B------:R-:W-:-:S04]  /*1480*/  IMAD.MOV R18, RZ, RZ, -R18 ;  /* 0x000000ffff127224 */ /* 0x000fc800078e0a12 */
[C---:B------:R-:W-:Y:S02]  /*1490*/  IMAD R7, R8.reuse, R18, R7 ;  /* 0x0000001208077224 */ /* 0x040fe400078e0207 */
[--C-:B------:R-:W-:Y:S01]  /*14a0*/  @!P4 IMAD.IADD R17, R17, 0x1, -R8.reuse ;  /* 0x000000011111c824 */ /* 0x100fe200078e0a08 */
[----:B------:R-:W-:Y:S01]  /*14b0*/  IABS R19, R21 ;  /* 0x0000001500137213 */ /* 0x000fe20000000000 */
[--C-:B------:R-:W-:Y:S01]  /*14c0*/  @!P5 IMAD.IADD R11, R11, 0x1, -R8.reuse ;  /* 0x000000010b0bd824 */ /* 0x100fe200078e0a08 */
[C---:B------:R-:W-:Y:S02]  /*14d0*/  ISETP.GT.U32.AND P4, PT, R8.reuse, R7, PT ;  /* 0x000000070800720c */ /* 0x040fe40003f84070 */
[----:B------:R-:W-:Y:S01]  /*14e0*/  ISETP.GT.U32.AND P5, PT, R8, R10, PT ;  /* 0x0000000a0800720c */ /* 0x000fe20003fa4070 */
[----:B------:R-:W-:Y:S01]  /*14f0*/  @!P6 IMAD.IADD R9, R9, 0x1, -R8 ;  /* 0x000000010909e824 */ /* 0x000fe200078e0a08 */
[----:B------:R-:W-:Y:S01]  /*1500*/  ISETP.GE.AND P6, PT, R25, RZ, PT ;  /* 0x000000ff1900720c */ /* 0x000fe20003fc6270 */
[----:B------:R-:W-:Y:S01]  /*1510*/  IMAD.HI.U32 R20, R6, R19, RZ ;  /* 0x0000001306147227 */ /* 0x000fe200078e00ff */
[----:B------:R-:W-:-:S02]  /*1520*/  ISETP.GT.U32.AND P3, PT, R8, R11, PT ;  /* 0x0000000b0800720c */ /* 0x000fc40003f64070 */
[----:B------:R-:W-:Y:S02]  /*1530*/  IABS R12, R28 ;  /* 0x0000001c000c7213 */ /* 0x000fe40000000000 */
[----:B------:R-:W-:Y:S01]  /*1540*/  IABS R21, R27 ;  /* 0x0000001b00157213 */ /* 0x000fe20000000000 */
[----:B------:R-:W-:Y:S02]  /*1550*/  IMAD.MOV R20, RZ, RZ, -R20 ;  /* 0x000000ffff147224 */ /* 0x000fe400078e0a14 */
[----:B------:R-:W-:-:S04]  /*1560*/  IMAD.HI.U32 R18, R6, R12, RZ ;  /* 0x0000000c06127227 */ /* 0x000fc800078e00ff */
[----:B------:R-:W-:-:S04]  /*1570*/  IMAD.HI.U32 R6, R6, R21, RZ ;  /* 0x0000001506067227 */ /* 0x000fc800078e00ff */
[--C-:B------:R-:W-:Y:S02]  /*1580*/  @!P4 IMAD.IADD R7, R7, 0x1, -R8.reuse ;  /* 0x000000010707c824 */ /* 0x100fe400078e0a08 */
[C---:B------:R-:W-:Y:S01]  /*1590*/  IMAD R19, R8.reuse, R20, R19 ;  /* 0x0000001408137224 */ /* 0x040fe200078e0213 */
[----:B------:R-:W-:Y:S01]  /*15a0*/  ISETP.GT.U32.AND P2, PT, R8, R17, PT ;  /* 0x000000110800720c */ /* 0x000fe20003f44070 */
[----:B------:R-:W-:Y:S01]  /*15b0*/  @!P5 IMAD.IADD R10, R10, 0x1, -R8 ;  /* 0x000000010a0ad824 */ /* 0x000fe200078e0a08 */
[----:B------:R-:W-:Y:S01]  /*15c0*/  ISETP.GE.AND P5, PT, R2, RZ, PT ;  /* 0x000000ff0200720c */ /* 0x000fe20003fa6270 */
[----:B------:R-:W-:Y:S01]  /*15d0*/  IMAD.MOV R6, RZ, RZ, -R6 ;  /* 0x000000ffff067224 */ /* 0x000fe200078e0a06 */
[----:B------:R-:W2:Y:S01]  /*15e0*/  LDL.LU R2, [R1+0xd90] ;  /* 0x000d900001027983 */ /* 0x000ea20000300800 */
[C---:B------:R-:W-:Y:S01]  /*15f0*/  ISETP.GT.U32.AND P4, PT, R8.reuse, R7, PT ;  /* 0x000000070800720c */ /* 0x040fe20003f84070 */
[----:B------:R-:W-:Y:S01]  /*1600*/  @!P6 IMAD.MOV R15, RZ, RZ, -R15 ;  /* 0x000000ffff0fe224 */ /* 0x000fe200078e0a0f */
[----:B------:R-:W-:Y:S01]  /*1610*/  ISETP.GT.U32.AND P6, PT, R8, R19, PT ;  /* 0x000000130800720c */ /* 0x000fe20003fc4070 */
[----:B------:R-:W-:Y:S01]  /*1620*/  @!P3 IMAD.IADD R11, R11, 0x1, -R8 ;  /* 0x000000010b0bb824 */ /* 0x000fe200078e0a08 */
[----:B------:R-:W3:Y:S01]  /*1630*/  LDL.LU R25, [R1+0xd8c] ;  /* 0x000d8c0001197983 */ /* 0x000ee20000300800 */
[----:B------:R-:W-:Y:S01]  /*1640*/  ISETP.GE.AND P3, PT, R24, RZ, PT ;  /* 0x000000ff1800720c */ /* 0x000fe20003f66270 */
[----:B------:R-:W-:-:S02]  /*1650*/  IMAD R6, R8, R6, R21 ;  /* 0x0000000608067224 */ /* 0x000fc400078e0215 */
[----:B------:R-:W4:Y:S04]  /*1660*/  LDL.LU R24, [R1+0xd88] ;  /* 0x000d880001187983 */ /* 0x000f280000300800 */
[----:B------:R-:W2:Y:S01]  /*1670*/  LDL.LU R21, [R1+0x48] ;  /* 0x0000480001157983 */ /* 0x000ea20000300800 */
[--C-:B------:R-:W-:Y:S01]  /*1680*/  @!P2 IMAD.IADD R17, R17, 0x1, -R8.reuse ;  /* 0x000000011111a824 */ /* 0x100fe200078e0a08 */
[----:B------:R-:W-:Y:S01]  /*1690*/  ISETP.GE.AND P2, PT, R23, RZ, PT ;  /* 0x000000ff1700720c */ /* 0x000fe20003f46270 */
[--C-:B------:R-:W-:Y:S01]  /*16a0*/  @!P4 IMAD.IADD R7, R7, 0x1, -R8.reuse ;  /* 0x000000010707c824 */ /* 0x100fe200078e0a08 */
[----:B------:R-:W3:Y:S01]  /*16b0*/  LDL.LU R23, [R1+0xd84] ;  /* 0x000d840001177983 */ /* 0x000ee20000300800 */
[----:B------:R-:W-:Y:S01]  /*16c0*/  ISETP.GE.AND P4, PT, R22, RZ, PT ;  /* 0x000000ff1600720c */ /* 0x000fe20003f86270 */
[----:B------:R-:W-:Y:S01]  /*16d0*/  @!P6 IMAD.IADD R19, R19, 0x1, -R8 ;  /* 0x000000011313e824 */ /* 0x000fe200078e0a08 */
[----:B------:R-:W-:Y:S01]  /*16e0*/  ISETP.GE.AND P6, PT, R3, RZ, PT ;  /* 0x000000ff0300720c */ /* 0x000fe20003fc6270 */
[----:B------:R-:W3:Y:S04]  /*16f0*/  LDL.LU R22, [R1+0xd80] ;  /* 0x000d800001167983 */ /* 0x000ee80000300800 */
[----:B------:R-:W3:Y:S01]  /*1700*/  LDL.LU R3, [R1+0xd7c] ;  /* 0x000d7c0001037983 */ /* 0x000ee20000300800 */
[----:B------:R-:W-:Y:S01]  /*1710*/  @!P5 IMAD.MOV R14, RZ, RZ, -R14 ;  /* 0x000000ffff0ed224 */ /* 0x000fe200078e0a0e */
[C---:B------:R-:W-:Y:S01]  /*1720*/  ISETP.GT.U32.AND P5, PT, R8.reuse, R9, PT ;  /* 0x000000090800720c */ /* 0x040fe20003fa4070 */
[----:B------:R-:W-:Y:S01]  /*1730*/  @!P1 IMAD.MOV R5, RZ, RZ, -R5 ;  /* 0x000000ffff059224 */ /* 0x000fe200078e0a05 */
[C---:B------:R-:W-:Y:S01]  /*1740*/  ISETP.GT.U32.AND P1, PT, R8.reuse, R16, PT ;  /* 0x000000100800720c */ /* 0x040fe20003f24070 */
[----:B------:R-:W-:Y:S01]  /*1750*/  @!P0 IMAD.MOV R13, RZ, RZ, -R13 ;  /* 0x000000ffff0d8224 */ /* 0x000fe200078e0a0d */
[----:B------:R-:W-:Y:S01]  /*1760*/  ISETP.GT.U32.AND P0, PT, R8, R10, PT ;  /* 0x0000000a0800720c */ /* 0x000fe20003f04070 */
[----:B------:R-:W-:-:S08]  /*1770*/  IMAD.MOV R18, RZ, RZ, -R18 ;  /* 0x000000ffff127224 */ /* 0x000fd000078e0a12 */
[----:B------:R-:W-:Y:S01]  /*1780*/  @!P5 IMAD.IADD R9, R9, 0x1, -R8 ;  /* 0x000000010909d824 */ /* 0x000fe200078e0a08 */
[----:B------:R-:W-:Y:S02]  /*1790*/  ISETP.GE.AND P5, PT, R26, RZ, PT ;  /* 0x000000ff1a00720c */ /* 0x000fe40003fa6270 */
[----:B------:R-:W0:Y:S01]  /*17a0*/  S2R R26, SR_TID.X ;  /* 0x00000000001a7919 */ /* 0x000e220000002100 */
[----:B------:R-:W-:Y:S02]  /*17b0*/  IMAD R12, R8, R18, R12 ;  /* 0x00000012080c7224 */ /* 0x000fe400078e020c */
[----:B------:R-:W-:-:S03]  /*17c0*/  @!P1 IMAD.IADD R16, R16, 0x1, -R8 ;  /* 0x0000000110109824 */ /* 0x000fc600078e0a08 */
[----:B------:R-:W-:Y:S01]  /*17d0*/  ISETP.GT.U32.AND P1, PT, R8, R12, PT ;  /* 0x0000000c0800720c */ /* 0x000fe20003f24070 */
[----:B------:R-:W-:Y:S01]  /*17e0*/  @!P0 IMAD.IADD R10, R10, 0x1, -R8 ;  /* 0x000000010a0a8824 */ /* 0x000fe200078e0a08 */
[----:B------:R-:W-:-:S11]  /*17f0*/  ISETP.GT.U32.AND P0, PT, R8, R6, PT ;  /* 0x000000060800720c */ /* 0x000fd60003f04070 */
[--C-:B------:R-:W-:Y:S01]  /*1800*/  @!P1 IMAD.IADD R12, R12, 0x1, -R8.reuse ;  /* 0x000000010c0c9824 */ /* 0x100fe200078e0a08 */
[----:B------:R-:W-:Y:S01]  /*1810*/  ISETP.GT.U32.AND P1, PT, R8, R19, PT ;  /* 0x000000130800720c */ /* 0x000fe20003f24070 */
[----:B------:R-:W-:-:S03]  /*1820*/  @!P0 IMAD.IADD R6, R6, 0x1, -R8 ;  /* 0x0000000106068824 */ /* 0x000fc600078e0a08 */
[----:B------:R-:W-:Y:S01]  /*1830*/  ISETP.GT.U32.AND P0, PT, R8, R12, PT ;  /* 0x0000000c0800720c */ /* 0x000fe20003f04070 */
[----:B------:R-:W-:Y:S01]  /*1840*/  @!P2 IMAD.MOV R16, RZ, RZ, -R16 ;  /* 0x000000ffff10a224 */ /* 0x000fe200078e0a10 */
[----:B------:R-:W-:Y:S01]  /*1850*/  ISETP.GE.AND P2, PT, R29, RZ, PT ;  /* 0x000000ff1d00720c */ /* 0x000fe20003f46270 */
[----:B------:R-:W-:Y:S01]  /*1860*/  @!P4 IMAD.MOV R10, RZ, RZ, -R10 ;  /* 0x000000ffff0ac224 */ /* 0x000fe200078e0a0a */
[----:B------:R-:W-:Y:S01]  /*1870*/  ISETP.GE.AND P4, PT, R27, RZ, PT ;  /* 0x000000ff1b00720c */ /* 0x000fe20003f86270 */
[----:B------:R-:W-:Y:S01]  /*1880*/  @!P3 IMAD.MOV R11, RZ, RZ, -R11 ;  /* 0x000000ffff0bb224 */ /* 0x000fe200078e0a0b */
[----:B------:R-:W1:Y:S01]  /*1890*/  LDC R27, c[0x0][0x3a8] ;  /* 0x0000ea00ff1b7b82 */ /* 0x000e620000000800 */
[C---:B0-----:R-:W-:Y:S01]  /*18a0*/  IMAD.SHL.U32 R20, R26.reuse, 0x2, RZ ;  /* 0x000000021a147824 */ /* 0x041fe200078e00ff */
[----:B------:R-:W-:Y:S01]  /*18b0*/  LOP3.LUT R18, R26, 0x7, RZ, 0xc0, !PT ;  /* 0x000000071a127812 */ /* 0x000fe200078ec0ff */
[----:B------:R-:W-:Y:S01]  /*18c0*/  @!P1 IMAD.IADD R19, R19, 0x1, -R8 ;  /* 0x0000000113139824 */ /* 0x000fe200078e0a08 */
[----:B------:R-:W-:-:S02]  /*18d0*/  ISETP.GT.U32.AND P3, PT, R8, R6, PT ;  /* 0x000000060800720c */ /* 0x000fc40003f64070 */
[----:B------:R-:W-:Y:S01]  /*18e0*/  LOP3.LUT R29, R20, 0x10, RZ, 0xc0, !PT ;  /* 0x00000010141d7812 */ /* 0x000fe200078ec0ff */
[----:B------:R-:W-:Y:S01]  /*18f0*/  @!P0 IMAD.IADD R12, R12, 0x1, -R8 ;  /* 0x000000010c0c8824 */ /* 0x000fe200078e0a08 */
[----:B------:R-:W-:Y:S02]  /*1900*/  ISETP.GE.AND P0, PT, R28, RZ, PT ;  /* 0x000000ff1c00720c */ /* 0x000fe40003f06270 */
[----:B------:R-:W-:Y:S01]  /*1910*/  LOP3.LUT R29, R29, 0x20, R26, 0xf8, !PT ;  /* 0x000000201d1d7812 */ /* 0x000fe200078ef81a */
[----:B------:R-:W-:Y:S02]  /*1920*/  @!P5 IMAD.MOV R17, RZ, RZ, -R17 ;  /* 0x000000ffff11d224 */ /* 0x000fe400078e0a11 */
[----:B------:R-:W-:-:S04]  /*1930*/  @!P6 IMAD.MOV R9, RZ, RZ, -R9 ;  /* 0x000000ffff09e224 */ /* 0x000fc800078e0a09 */
[----:B------:R-:W-:Y:S02]  /*1940*/  @!P3 IMAD.IADD R6, R6, 0x1, -R8 ;  /* 0x000000010606b824 */ /* 0x000fe400078e0a08 */
[----:B------:R-:W-:Y:S02]  /*1950*/  @!P2 IMAD.MOV R7, RZ, RZ, -R7 ;  /* 0x000000ffff07a224 */ /* 0x000fe400078e0a07 */
[----:B------:R-:W-:Y:S02]  /*1960*/  @!P0 IMAD.MOV R12, RZ, RZ, -R12 ;  /* 0x000000ffff0c8224 */ /* 0x000fe400078e0a0c */
[----:B------:R-:W-:Y:S01]  /*1970*/  @!P4 IMAD.MOV R6, RZ, RZ, -R6 ;  /* 0x000000ffff06c224 */ /* 0x000fe200078e0a06 */
[----:B--2---:R-:W-:Y:S01]  /*1980*/  ISETP.GE.AND P1, PT, R21, RZ, PT ;  /* 0x000000ff1500720c */ /* 0x004fe20003f26270 */
[C---:B------:R-:W-:Y:S02]  /*1990*/  IMAD R21, R18.reuse, 0x210, RZ ;  /* 0x0000021012157824 */ /* 0x040fe400078e02ff */
[----:B------:R-:W-:-:S03]  /*19a0*/  IMAD R18, R18, 0x90, RZ ;  /* 0x0000009012127824 */ /* 0x000fc600078e02ff */
[----:B------:R-:W-:Y:S01]  /*19b0*/  LOP3.LUT R29, R21, R29, RZ, 0x3c, !PT ;  /* 0x0000001d151d7212 */ /* 0x000fe200078e3cff */
[C---:B------:R-:W-:Y:S01]  /*19c0*/  IMAD.SHL.U32 R21, R26.reuse, 0x100, RZ ;  /* 0x000001001a157824 */ /* 0x040fe200078e00ff */
[----:B------:R-:W-:Y:S02]  /*19d0*/  LOP3.LUT R26, R26, 0x3f, RZ, 0xc0, !PT ;  /* 0x0000003f1a1a7812 */ /* 0x000fe400078ec0ff */
[----:B------:R-:W-:Y:S02]  /*19e0*/  LOP3.LUT R28, R18, 0x30, R20, 0x78, !PT ;  /* 0x00000030121c7812 */ /* 0x000fe400078e7814 */
[----:B---3--:R-:W-:Y:S01]  /*19f0*/  ISETP.NE.AND P3, PT, R3, RZ, PT ;  /* 0x000000ff0300720c */ /* 0x008fe20003f65270 */
[----:B------:R-:W-:Y:S01]  /*1a00*/  IMAD R20, R26, UR6, RZ ;  /* 0x000000061a147c24 */ /* 0x000fe2000f8e02ff */
[----:B------:R-:W-:Y:S01]  /*1a10*/  LOP3.LUT R8, RZ, R3, RZ, 0x33, !PT ;  /* 0x00000003ff087212 */ /* 0x000fe200078e33ff */
[----:B------:R-:W-:-:S03]  /*1a20*/  @!P1 IMAD.MOV R19, RZ, RZ, -R19 ;  /* 0x000000ffff139224 */ /* 0x000fc600078e0a13 */
[----:B------:R-:W-:Y:S02]  /*1a30*/  SEL R2, R8, R2, !P3 ;  /* 0x0000000208027207 */ /* 0x000fe40005800000 */
[----:B------:R-:W-:Y:S02]  /*1a40*/  LEA R3, P5, R20, UR14, 0x1 ;  /* 0x0000000e14037c11 */ /* 0x000fe4000f8a08ff */
[C---:B------:R-:W-:Y:S02]  /*1a50*/  SEL R0, R8.reuse, R0, !P3 ;  /* 0x0000000008007207 */ /* 0x040fe40005800000 */
[C---:B------:R-:W-:Y:S02]  /*1a60*/  SEL R5, R8.reuse, R5, !P3 ;  /* 0x0000000508057207 */ /* 0x040fe40005800000 */
[C---:B------:R-:W-:Y:S02]  /*1a70*/  SEL R4, R8.reuse, R4, !P3 ;  /* 0x0000000408047207 */ /* 0x040fe40005800000 */
[----:B------:R-:W-:-:S02]  /*1a80*/  SEL R13, R8, R13, !P3 ;  /* 0x0000000d080d7207 */ /* 0x000fc40005800000 */
[C---:B------:R-:W-:Y:S02]  /*1a90*/  SEL R14, R8.reuse, R14, !P3 ;  /* 0x0000000e080e7207 */ /* 0x040fe40005800000 */
[C---:B------:R-:W-:Y:S02]  /*1aa0*/  SEL R15, R8.reuse, R15, !P3 ;  /* 0x0000000f080f7207 */ /* 0x040fe40005800000 */
[C---:B------:R-:W-:Y:S02]  /*1ab0*/  SEL R11, R8.reuse, R11, !P3 ;  /* 0x0000000b080b7207 */ /* 0x040fe40005800000 */
[C---:B------:R-:W-:Y:S02]  /*1ac0*/  SEL R16, R8.reuse, R16, !P3 ;  /* 0x0000001008107207 */ /* 0x040fe40005800000 */
[C---:B------:R-:W-:Y:S02]  /*1ad0*/  SEL R17, R8.reuse, R17, !P3 ;  /* 0x0000001108117207 */ /* 0x040fe40005800000 */
[----:B------:R-:W-:-:S02]  /*1ae0*/  SEL R10, R8, R10, !P3 ;  /* 0x0000000a080a7207 */ /* 0x000fc40005800000 */
[C---:B------:R-:W-:Y:S02]  /*1af0*/  SEL R9, R8.reuse, R9, !P3 ;  /* 0x0000000908097207 */ /* 0x040fe40005800000 */
[C---:B------:R-:W-:Y:S02]  /*1b00*/  SEL R18, R8.reuse, R7, !P3 ;  /* 0x0000000708127207 */ /* 0x040fe40005800000 */
[C---:B------:R-:W-:Y:S02]  /*1b10*/  SEL R19, R8.reuse, R19, !P3 ;  /* 0x0000001308137207 */ /* 0x040fe40005800000 */
[----:B------:R-:W-:Y:S01]  /*1b20*/  SEL R12, R8, R12, !P3 ;  /* 0x0000000c080c7207 */ /* 0x000fe20005800000 */
[----:B-1----:R-:W-:Y:S01]  /*1b30*/  IMAD R26, R27, 0x3f, RZ ;  /* 0x0000003f1b1a7824 */ /* 0x002fe200078e02ff */
[----:B------:R-:W-:Y:S01]  /*1b40*/  LOP3.LUT R29, R29, 0x1000, R21, 0xf8, !PT ;  /* 0x000010001d1d7812 */ /* 0x000fe200078ef815 */
[----:B------:R-:W-:Y:S01]  /*1b50*/  IMAD R2, R2, UR10, RZ ;  /* 0x0000000a02027c24 */ /* 0x000fe2000f8e02ff */
[----:B------:R-:W-:-:S02]  /*1b60*/  SEL R8, R8, R6, !P3 ;  /* 0x0000000608087207 */ /* 0x000fc40005800000 */
[----:B------:R-:W-:Y:S01]  /*1b70*/  LEA.HI.X.SX32 R6, R20, UR15, 0x1, P5 ;  /* 0x0000000f14067c11 */ /* 0x000fe2000a8f0eff */
[----:B----4-:R-:W-:Y:S01]  /*1b80*/  IMAD R20, R24, UR7, RZ ;  /* 0x0000000718147c24 */ /* 0x010fe2000f8e02ff */
[----:B------:R-:W-:Y:S01]  /*1b90*/  STL.64 [R1+0xd68], R28 ;  /* 0x000d681c01007387 */ /* 0x000fe20000100a00 */
[----:B------:R-:W-:Y:S01]  /*1ba0*/  IMAD R21, R23, UR7, RZ ;  /* 0x0000000717157c24 */ /* 0x000fe2000f8e02ff */
[----:B------:R-:W-:Y:S02]  /*1bb0*/  LEA R23, P6, R2, R3, 0x1 ;  /* 0x0000000302177211 */ /* 0x000fe400078c08ff */
[----:B------:R0:W-:Y:S04]  /*1bc0*/  STL.64 [R1+0xd70], R26 ;  /* 0x000d701a01007387 */ /* 0x0001e80000100a00 */
[----:B------:R1:W-:Y:S04]  /*1bd0*/  STL [R1+0xd78], R27 ;  /* 0x000d781b01007387 */ /* 0x0003e80000100800 */
[----:B------:R-:W-:Y:S01]  /*1be0*/  STL [R1+0xd20], R23 ;  /* 0x000d201701007387 */ /* 0x000fe20000100800 */
[----:B0-----:R-:W-:-:S05]  /*1bf0*/  LEA R26, P1, R20, UR12, 0x1 ;  /* 0x0000000c141a7c11 */ /* 0x001fca000f8208ff */
[----:B------:R0:W-:Y:S04]  /*1c00*/  STL [R1+0x218], R26 ;  /* 0x0002181a01007387 */ /* 0x0001e80000100800 */
[----:B-1----:R-:W2:Y:S01]  /*1c10*/  LDL.LU R27, [R1+0xd78] ;  /* 0x000d7800011b7983 */ /* 0x002ea20000300800 */
[----:B------:R-:W-:Y:S02]  /*1c20*/  IMAD R0, R0, UR10, RZ ;  /* 0x0000000a00007c24 */ /* 0x000fe4000f8e02ff */
[----:B------:R-:W-:Y:S02]  /*1c30*/  IMAD R7, R25, UR7, RZ ;  /* 0x0000000719077c24 */ /* 0x000fe4000f8e02ff */
[----:B------:R-:W-:Y:S01]  /*1c40*/  IMAD R5, R5, UR10, RZ ;  /* 0x0000000a05057c24 */ /* 0x000fe2000f8e02ff */
[----:B------:R-:W-:-:S02]  /*1c50*/  LEA R28, P0, R21, UR12, 0x1 ;  /* 0x0000000c151c7c11 */ /* 0x000fc4000f8008ff */
[-C--:B------:R-:W-:Y:S02]  /*1c60*/  LEA R25, P5, R0, R3.reuse, 0x1 ;  /* 0x0000000300197211 */ /* 0x080fe400078a08ff */
[----:B0-----:R-:W-:Y:S01]  /*1c70*/  LEA R26, P3, R7, UR12, 0x1 ;  /* 0x0000000c071a7c11 */ /* 0x001fe2000f8608ff */
[----:B------:R-:W-:Y:S01]  /*1c80*/  IMAD R4, R4, UR10, RZ ;  /* 0x0000000a04047c24 */ /* 0x000fe2000f8e02ff */
[----:B------:R-:W-:Y:S01]  /*1c90*/  LEA R23, P4, R5, R3, 0x1 ;  /* 0x0000000305177211 */ /* 0x000fe200078808ff */
[----:B------:R-:W-:Y:S01]  /*1ca0*/  STL [R1+0x220], R28 ;  /* 0x0002201c01007387 */ /* 0x000fe20000100800 */
[----:B------:R-:W-:-:S03]  /*1cb0*/  IMAD R13, R13, UR10, RZ ;  /* 0x0000000a0d0d7c24 */ /* 0x000fc6000f8e02ff */
[----:B------:R0:W-:Y:S04]  /*1cc0*/  STL [R1+0xd24], R25 ;  /* 0x000d241901007387 */ /* 0x0001e80000100800 */
[----:B------:R-:W-:Y:S01]  /*1cd0*/  STL [R1+0x210], R26 ;  /* 0x0002101a01007387 */ /* 0x000fe20000100800 */
[----:B------:R-:W-:-:S03]  /*1ce0*/  IMAD R14, R14, UR10, RZ ;  /* 0x0000000a0e0e7c24 */ /* 0x000fc6000f8e02ff */
[----:B------:R1:W-:Y:S01]  /*1cf0*/  STL [R1+0xd28], R23 ;  /* 0x000d281701007387 */ /* 0x0003e20000100800 */
[-C--:B0-----:R-:W-:Y:S02]  /*1d00*/  LEA.HI.X.SX32 R25, R2, R6.reuse, 0x1, P6 ;  /* 0x0000000602197211 */ /* 0x081fe400030f0eff */
[-C--:B------:R-:W-:Y:S02]  /*1d10*/  LEA.HI.X.SX32 R2, R0, R6.reuse, 0x1, P5 ;  /* 0x0000000600027211 */ /* 0x080fe400028f0eff */
[-C--:B------:R-:W-:Y:S02]  /*1d20*/  LEA R0, P5, R13, R3.reuse, 0x1 ;  /* 0x000000030d007211 */ /* 0x080fe400078a08ff */
[----:B-1----:R-:W-:Y:S01]  /*1d30*/  LEA R23, P6, R4, R3, 0x1 ;  /* 0x0000000304177211 */ /* 0x002fe200078c08ff */
[----:B------:R-:W-:Y:S01]  /*1d40*/  STL [R1+0xd18], R25 ;  /* 0x000d181901007387 */ /* 0x000fe20000100800 */
[----:B------:R-:W-:Y:S01]  /*1d50*/  LEA.HI.X.SX32 R5, R5, R6, 0x1, P4 ;  /* 0x0000000605057211 */ /* 0x000fe200020f0eff */
[----:B------:R-:W-:-:S02]  /*1d60*/  IMAD R15, R15, UR10, RZ ;  /* 0x0000000a0f0f7c24 */ /* 0x000fc4000f8e02ff */
[----:B------:R-:W-:Y:S04]  /*1d70*/  STL [R1+0xd1c], R23 ;  /* 0x000d1c1701007387 */ /* 0x000fe80000100800 */
[----:B------:R0:W-:Y:S01]  /*1d80*/  STL [R1+0xd10], R2 ;  /* 0x000d100201007387 */ /* 0x0001e20000100800 */
[----:B------:R-:W-:-:S03]  /*1d90*/  IMAD R11, R11, UR10, RZ ;  /* 0x0000000a0b0b7c24 */ /* 0x000fc6000f8e02ff */
[----:B------:R1:W-:Y:S01]  /*1da0*/  STL [R1+0xd14], R0 ;  /* 0x000d140001007387 */ /* 0x0003e20000100800 */
[----:B0-----:R-:W-:-:S03]  /*1db0*/  LEA R2, P4, R14, R3, 0x1 ;  /* 0x000000030e027211 */ /* 0x001fc600078808ff */
[----:B------:R0:W-:Y:S01]  /*1dc0*/  STL [R1+0xd08], R5 ;  /* 0x000d080501007387 */ /* 0x0001e20000100800 */
[----:B-1----:R-:W-:Y:S02]  /*1dd0*/  LEA.HI.X.SX32 R0, R4, R6, 0x1, P6 ;  /* 0x0000000604007211 */ /* 0x002fe400030f0eff */
[----:B------:R-:W-:Y:S01]  /*1de0*/  LEA R23, P6, R15, R3, 0x1 ;  /* 0x000000030f177211 */ /* 0x000fe200078c08ff */
[----:B------:R-:W-:Y:S01]  /*1df0*/  IMAD R16, R16, UR10, RZ ;  /* 0x0000000a10107c24 */ /* 0x000fe2000f8e02ff */
[----:B0-----:R-:W3:Y:S04]  /*1e00*/  LDL.64 R4, [R1+0x218] ;  /* 0x0002180001047983 */ /* 0x001ee80000100a00 */
[----:B------:R0:W-:Y:S01]  /*1e10*/  STL [R1+0xd0c], R2 ;  /* 0x000d0c0201007387 */ /* 0x0001e20000100800 */
[----:B------:R-:W-:-:S03]  /*1e20*/  IMAD R17, R17, UR10, RZ ;  /* 0x0000000a11117c24 */ /* 0x000fc6000f8e02ff */
[----:B------:R1:W-:Y:S01]  /*1e30*/  STL [R1+0xd00], R0 ;  /* 0x000d000001007387 */ /* 0x0003e20000100800 */
[----:B0-----:R-:W-:-:S03]  /*1e40*/  LEA.HI.X.SX32 R2, R13, R6, 0x1, P5 ;  /* 0x000000060d027211 */ /* 0x001fc600028f0eff */
[----:B------:R-:W-:Y:S01]  /*1e50*/  STL [R1+0xd04], R23 ;  /* 0x000d041701007387 */ /* 0x000fe20000100800 */
[----:B------:R-:W-:Y:S02]  /*1e60*/  LEA.HI.X.SX32 R13, R14, R6, 0x1, P4 ;  /* 0x000000060e0d7211 */ /* 0x000fe400020f0eff */
[----:B-1----:R-:W-:Y:S01]  /*1e70*/  LEA R0, P5, R11, R3, 0x1 ;  /* 0x000000030b007211 */ /* 0x002fe200078a08ff */
[----:B------:R0:W-:Y:S01]  /*1e80*/  STL [R1+0xcf8], R2 ;  /* 0x000cf80201007387 */ /* 0x0001e20000100800 */
[----:B------:R-:W-:-:S03]  /*1e90*/  IMAD R10, R10, UR10, RZ ;  /* 0x0000000a0a0a7c24 */ /* 0x000fc6000f8e02ff */
[----:B------:R1:W-:Y:S01]  /*1ea0*/  STL [R1+0xcfc], R0 ;  /* 0x000cfc0001007387 */ /* 0x0003e20000100800 */
[----:B0-----:R-:W-:-:S03]  /*1eb0*/  LEA R2, P4, R16, R3, 0x1 ;  /* 0x0000000310027211 */ /* 0x001fc600078808ff */
[----:B------:R0:W-:Y:S01]  /*1ec0*/  STL [R1+0xcf0], R13 ;  /* 0x000cf00d01007387 */ /* 0x0001e20000100800 */
[----:B-1----:R-:W-:-:S03]  /*1ed0*/  LEA.HI.X.SX32 R0, R15, R6, 0x1, P6 ;  /* 0x000000060f007211 */ /* 0x002fc600030f0eff */
[----:B------:R1:W-:Y:S01]  /*1ee0*/  STL [R1+0xcf4], R2 ;  /* 0x000cf40201007387 */ /* 0x0003e20000100800 */
[----:B------:R-:W-:Y:S01]  /*1ef0*/  IMAD R9, R9, UR10, RZ ;  /* 0x0000000a09097c24 */ /* 0x000fe2000f8e02ff */
[----:B0-----:R-:W-:Y:S02]  /*1f00*/  LEA R13, P6, R17, R3, 0x1 ;  /* 0x00000003110d7211 */ /* 0x001fe400078c08ff */
[----:B------:R0:W-:Y:S01]  /*1f10*/  STL [R1+0xce8], R0 ;  /* 0x000ce80001007387 */ /* 0x0001e20000100800 */
[----:B-1----:R-:W-:-:S03]  /*1f20*/  LEA.HI.X.SX32 R2, R11, R6, 0x1, P5 ;  /* 0x000000060b027211 */ /* 0x002fc600028f0eff */
[----:B------:R-:W-:Y:S01]  /*1f30*/  STL [R1+0xcec], R13 ;  /* 0x000cec0d01007387 */ /* 0x000fe20000100800 */
[----:B------:R-:W-:Y:S01]  /*1f40*/  LEA.HI.X.SX32 R11, R16, R6, 0x1, P4 ;  /* 0x00000006100b7211 */ /* 0x000fe200020f0eff */
[----:B------:R-:W-:Y:S02]  /*1f50*/  IMAD R18, R18, UR10, RZ ;  /* 0x0000000a12127c24 */ /* 0x000fe4000f8e02ff */
[----:B------:R1:W-:Y:S01]  /*1f60*/  STL [R1+0xce0], R2 ;  /* 0x000ce00201007387 */ /* 0x0003e20000100800 */
[----:B0-----:R-:W-:Y:S01]  /*1f70*/  LEA R0, P5, R10, R3, 0x1 ;  /* 0x000000030a007211 */ /* 0x001fe200078a08ff */
[----:B------:R-:W-:-:S04]  /*1f80*/  IMAD R19, R19, UR10, RZ ;  /* 0x0000000a13137c24 */ /* 0x000fc8000f8e02ff */
[----:B------:R0:W-:Y:S01]  /*1f90*/  STL [R1+0xce4], R0 ;  /* 0x000ce40001007387 */ /* 0x0001e20000100800 */
[----:B-1----:R-:W-:-:S03]  /*1fa0*/  LEA R2, P4, R9, R3, 0x1 ;  /* 0x0000000309027211 */ /* 0x002fc600078808ff */
[----:B------:R-:W-:Y:S04]  /*1fb0*/  STL [R1+0xcd8], R11 ;  /* 0x000cd80b01007387 */ /* 0x000fe80000100800 */
[----:B------:R1:W-:Y:S01]  /*1fc0*/  STL [R1+0xcdc], R2 ;  /* 0x000cdc0201007387 */ /* 0x0003e20000100800 */
[----:B0-----:R-:W-:-:S05]  /*1fd0*/  LEA.HI.X.SX32 R0, R17, R6, 0x1, P6 ;  /* 0x0000000611007211 */ /* 0x001fca00030f0eff */
[----:B------:R0:W-:Y:S01]  /*1fe0*/  STL [R1+0xcd0], R0 ;  /* 0x000cd00001007387 */ /* 0x0001e20000100800 */
[----:B-1----:R-:W-:Y:S01]  /*1ff0*/  LEA R2, P6, R18, R3, 0x1 ;  /* 0x0000000312027211 */ /* 0x002fe200078c08ff */
[----:B------:R-:W-:-:S04]  /*2000*/  IMAD.MOV.U32 R14, RZ, RZ, R28 ;  /* 0x000000ffff0e7224 */ /* 0x000fc800078e001c */
[----:B------:R1:W-:Y:S01]  /*2010*/  STL [R1+0xcd4], R2 ;  /* 0x000cd40201007387 */ /* 0x0003e20000100800 */
[-C--:B0-----:R-:W-:Y:S02]  /*2020*/  LEA.HI.X.SX32 R0, R10, R6.reuse, 0x1, P5 ;  /* 0x000000060a007211 */ /* 0x081fe400028f0eff */
[----:B------:R-:W-:Y:S01]  /*2030*/  LEA R10, P5, R19, R3, 0x1 ;  /* 0x00000003130a7211 */ /* 0x000fe200078a08ff */
[----:B------:R-:W-:Y:S02]  /*2040*/  IMAD.MOV.U32 R15, RZ, RZ, R29 ;  /* 0x000000ffff0f7224 */ /* 0x000fe400078e001d */
[----:B------:R0:W-:Y:S01]  /*2050*/  STL [R1+0xcc8], R0 ;  /* 0x000cc80001007387 */ /* 0x0001e20000100800 */
[----:B-1----:R-:W-:Y:S01]  /*2060*/  LEA.HI.X.SX32 R2, R9, R6, 0x1, P4 ;  /* 0x0000000609027211 */ /* 0x002fe200020f0eff */
[--C-:B------:R-:W-:Y:S02]  /*2070*/  IMAD.MOV.U32 R14, RZ, RZ, R26.reuse ;  /* 0x000000ffff0e7224 */ /* 0x100fe400078e001a */
[----:B------:R-:W-:Y:S01]  /*2080*/  STL [R1+0xccc], R10 ;  /* 0x000ccc0a01007387 */ /* 0x000fe20000100800 */
[----:B------:R-:W-:-:S03]  /*2090*/  IMAD.MOV.U32 R14, RZ, RZ, R26 ;  /* 0x000000ffff0e7224 */ /* 0x000fc600078e001a */
[----:B------:R1:W-:Y:S01]  /*20a0*/  STL [R1+0xcc0], R2 ;  /* 0x000cc00201007387 */ /* 0x0003e20000100800 */
[----:B--2---:R-:W-:-:S03]  /*20b0*/  IMAD.MOV.U32 R15, RZ, RZ, R27 ;  /* 0x000000ffff0f7224 */ /* 0x004fc600078e001b */
[----:B------:R-:W2:Y:S01]  /*20c0*/  LDL.LU.64 R26, [R1+0xd70] ;  /* 0x000d7000011a7983 */ /* 0x000ea20000300a00 */
[----:B------:R-:W-:Y:S02]  /*20d0*/  IMAD R12, R12, UR10, RZ ;  /* 0x0000000a0c0c7c24 */ /* 0x000fe4000f8e02ff */
[----:B------:R-:W-:Y:S01]  /*20e0*/  IMAD R8, R8, UR10, RZ ;  /* 0x0000000a08087c24 */ /* 0x000fe2000f8e02ff */
[----:B------:R-:W-:Y:S02]  /*20f0*/  LEA.HI.X.SX32 R15, R7, UR13, 0x1, P3 ;  /* 0x0000000d070f7c11 */ /* 0x000fe400098f0eff */
[-C--:B0-----:R-:W-:Y:S02]  /*2100*/  LEA R0, P4, R12, R3.reuse, 0x1 ;  /* 0x000000030c007211 */ /* 0x081fe400078808ff */
[----:B------:R-:W-:Y:S02]  /*2110*/  LEA.HI.X.SX32 R7, R18, R6, 0x1, P6 ;  /* 0x0000000612077211 */ /* 0x000fe400030f0eff */
[----:B-1----:R-:W-:Y:S01]  /*2120*/  LEA R2, P3, R8, R3, 0x1 ;  /* 0x0000000308027211 */ /* 0x002fe200078608ff */
[----:B------:R0:W-:Y:S01]  /*2130*/  STL [R1+0xcc4], R0 ;  /* 0x000cc40001007387 */ /* 0x0001e20000100800 */
[----:B------:R-:W-:-:S03]  /*2140*/  IMAD R22, R22, UR7, RZ ;  /* 0x0000000716167c24 */ /* 0x000fc6000f8e02ff */
[----:B------:R1:W-:Y:S01]  /*2150*/  STL [R1+0xcbc], R7 ;  /* 0x000cbc0701007387 */ /* 0x0003e20000100800 */
[----:B------:R-:W-:Y:S01]  /*2160*/  IMAD.MOV.U32 R18, RZ, RZ, R14 ;  /* 0x000000ffff127224 */ /* 0x000fe200078e000e */
[-C--:B0-----:R-:W-:Y:S02]  /*2170*/  LEA.HI.X.SX32 R0, R19, R6.reuse, 0x1, P5 ;  /* 0x0000000613007211 */ /* 0x081fe400028f0eff */
[----:B------:R0:W-:Y:S01]  /*2180*/  STL [R1+0x214], R15 ;  /* 0x0002140f01007387 */ /* 0x0001e20000100800 */
[----:B------:R-:W-:Y:S01]  /*2190*/  IMAD.MOV.U32 R19, RZ, RZ, R15 ;  /* 0x000000ffff137224 */ /* 0x000fe200078e000f */
[----:B------:R-:W-:Y:S02]  /*21a0*/  LEA R24, P2, R22, UR12, 0x1 ;  /* 0x0000000c16187c11 */ /* 0x000fe4000f8408ff */
[----:B------:R-:W-:Y:S01]  /*21b0*/  STL [R1+0xcb8], R2 ;  /* 0x000cb80201007387 */ /* 0x000fe20000100800 */
[----:B-1----:R-:W-:-:S03]  /*21c0*/  LEA.HI.X.SX32 R7, R12, R6, 0x1, P4 ;  /* 0x000000060c077211 */ /* 0x002fc600020f0eff */
[----:B------:R1:W-:Y:S01]  /*21d0*/  STL [R1+0xcb4], R0 ;  /* 0x000cb40001007387 */ /* 0x0003e20000100800 */
[----:B------:R-:W-:Y:S01]  /*21e0*/  LEA.HI.X.SX32 R25, R22, UR13, 0x1, P2 ;  /* 0x0000000d16197c11 */ /* 0x000fe200090f0eff */
[----:B------:R-:W-:Y:S01]  /*21f0*/  IMAD.MOV.U32 R14, RZ, RZ, R28 ;  /* 0x000000ffff0e7224 */ /* 0x000fe200078e001c */
[----:B0-----:R-:W-:Y:S01]  /*2200*/  LEA.HI.X.SX32 R15, R21, UR13, 0x1, P0 ;  /* 0x0000000d150f7c11 */ /* 0x001fe200080f0eff */
[----:B------:R0:W-:Y:S01]  /*2210*/  STL [R1+0x4cc], R7 ;  /* 0x0004cc0701007387 */ /* 0x0001e20000100800 */
[----:B-1----:R-:W-:-:S05]  /*2220*/  LEA.HI.X.SX32 R0, R8, R6, 0x1, P3 ;  /* 0x0000000608007211 */ /* 0x002fca00018f0eff */
[----:B------:R1:W-:Y:S04]  /*2230*/  STL [R1+0x4d0], R0 ;  /* 0x0004d00001007387 */ /* 0x0003e80000100800 */
[----:B------:R-:W4:Y:S01]  /*2240*/  LDL.LU.64 R28, [R1+0xd68] ;  /* 0x000d6800011c7983 */ /* 0x000f220000300a00 */
[----:B---3--:R-:W-:Y:S01]  /*2250*/  IMAD.MOV.U32 R17, RZ, RZ, R5 ;  /* 0x000000ffff117224 */ /* 0x008fe200078e0005 */
[----:B------:R-:W-:Y:S01]  /*2260*/  LEA.HI.X.SX32 R17, R20, UR13, 0x1, P1 ;  /* 0x0000000d14117c11 */ /* 0x000fe200088f0eff */
[--C-:B------:R-:W-:Y:S02]  /*2270*/  IMAD.MOV.U32 R16, RZ, RZ, R4.reuse ;  /* 0x000000ffff107224 */ /* 0x100fe400078e0004 */
[----:B------:R-:W-:Y:S02]  /*2280*/  IMAD.MOV.U32 R16, RZ, RZ, R4 ;  /* 0x000000ffff107224 */ /* 0x000fe400078e0004 */
[----:B--2---:R-:W-:-:S04]  /*2290*/  IMAD.WIDE R2, R26, 0x2, R18 ;  /* 0x000000021a027825 */ /* 0x004fc800078e0212 */
[C---:B------:R-:W-:Y:S01]  /*22a0*/  IMAD.WIDE R4, R26.reuse, 0x2, R16 ;  /* 0x000000021a047825 */ /* 0x040fe200078e0210 */
[----:B------:R-:W-:Y:S03]  /*22b0*/  STL [R1+0x4d8], R2 ;  /* 0x0004d80201007387 */ /* 0x000fe60000100800 */
[----:B0-----:R-:W-:Y:S01]  /*22c0*/  IMAD.WIDE R6, R26, 0x2, R14 ;  /* 0x000000021a067825 */ /* 0x001fe200078e020e */
[----:B------:R-:W-:Y:S04]  /*22d0*/  STL [R1+0x21c], R17 ;  /* 0x00021c1101007387 */ /* 0x000fe80000100800 */
[----:B------:R-:W-:Y:S01]  /*22e0*/  STL.64 [R1+0x228], R24 ;  /* 0x0002281801007387 */ /* 0x000fe20000100a00 */
[----:B-1----:R-:W-:-:S03]  /*22f0*/  IMAD R0, R27, 0x3e, RZ ;  /* 0x0000003e1b007824 */ /* 0x002fc600078e02ff */
[----:B------:R0:W-:Y:S04]  /*2300*/  STL [R1+0x4d4], R3 ;  /* 0x0004d40301007387 */ /* 0x0001e80000100800 */
[----:B------:R-:W-:Y:S04]  /*2310*/  STL [R1+0x224], R15 ;  /* 0x0002240f01007387 */ /* 0x000fe80000100800 */
[----:B------:R-:W-:Y:S01]  /*2320*/  STL [R1+0x4e0], R4 ;  /* 0x0004e00401007387 */ /* 0x000fe20000100800 */
[----:B0-----:R-:W-:-:S03]  /*2330*/  IMAD.WIDE R2, R26, 0x2, R24 ;  /* 0x000000021a027825 */ /* 0x001fc600078e0218 */
[----:B------:R0:W-:Y:S04]  /*2340*/  STL [R1+0x4dc], R5 ;  /* 0x0004dc0501007387 */ /* 0x0001e80000100800 */
[----:B------:R-:W-:Y:S04]  /*2350*/  STL [R1+0xcb0], R6 ;  /* 0x000cb00601007387 */ /* 0x000fe80000100800 */
[----:B------:R1:W-:Y:S01]  /*2360*/  STL [R1+0xc98], R7 ;  /* 0x000c980701007387 */ /* 0x0003e20000100800 */
[----:B0-----:R-:W-:-:S03]  /*2370*/  IMAD.WIDE R4, R0, 0x2, R18 ;  /* 0x0000000200047825 */ /* 0x001fc600078e0212 */
[----:B------:R-:W-:Y:S04]  /*2380*/  STL [R1+0xcac], R2 ;  /* 0x000cac0201007387 */ /* 0x000fe80000100800 */
[----:B------:R0:W-:Y:S01]  /*2390*/  STL [R1+0xca4], R3 ;  /* 0x000ca40301007387 */ /* 0x0001e20000100800 */
[----:B-1----:R-:W-:-:S03]  /*23a0*/  IMAD.WIDE R6, R0, 0x2, R14 ;  /* 0x0000000200067825 */ /* 0x002fc600078e020e */
[----:B------:R-:W-:Y:S01]  /*23b0*/  STL [R1+0xca8], R4 ;  /* 0x000ca80401007387 */ /* 0x000fe20000100800 */
[----:B------:R-:W-:Y:S02]  /*23c0*/  IMAD R8, R27, 0x3d, RZ ;  /* 0x0000003d1b087824 */ /* 0x000fe400078e02ff */
[C---:B0-----:R-:W-:Y:S01]  /*23d0*/  IMAD.WIDE R2, R0.reuse, 0x2, R16 ;  /* 0x0000000200027825 */ /* 0x041fe200078e0210 */
[----:B------:R0:W-:Y:S04]  /*23e0*/  STL [R1+0xc9c], R5 ;  /* 0x000c9c0501007387 */ /* 0x0001e80000100800 */
[----:B------:R-:W-:Y:S04]  /*23f0*/  STL [R1+0xca0], R2 ;  /* 0x000ca00201007387 */ /* 0x000fe80000100800 */
[----:B------:R1:W-:Y:S01]  /*2400*/  STL [R1+0xc90], R3 ;  /* 0x000c900301007387 */ /* 0x0003e20000100800 */
[----:B0-----:R-:W-:-:S03]  /*2410*/  IMAD.WIDE R4, R0, 0x2, R24 ;  /* 0x0000000200047825 */ /* 0x001fc600078e0218 */
[----:B------:R-:W-:Y:S04]  /*2420*/  STL [R1+0xc94], R6 ;  /* 0x000c940601007387 */ /* 0x000fe80000100800 */
[----:B------:R0:W-:Y:S01]  /*2430*/  STL [R1+0xc78], R7 ;  /* 0x000c780701007387 */ /* 0x0001e20000100800 */
[----:B-1----:R-:W-:-:S03]  /*2440*/  IMAD.WIDE R2, R8, 0x2, R18 ;  /* 0x0000000208027825 */ /* 0x002fc600078e0212 */
[----:B------:R-:W-:Y:S04]  /*2450*/  STL [R1+0xc8c], R4 ;  /* 0x000c8c0401007387 */ /* 0x000fe80000100800 */
[----:B------:R1:W-:Y:S01]  /*2460*/  STL [R1+0xc84], R5 ;  /* 0x000c840501007387 */ /* 0x0003e20000100800 */
[----:B0-----:R-:W-:-:S03]  /*2470*/  IMAD.WIDE R6, R8, 0x2, R14 ;  /* 0x0000000208067825 */ /* 0x001fc600078e020e */
[----:B------:R-:W-:Y:S01]  /*2480*/  STL [R1+0xc88], R2 ;  /* 0x000c880201007387 */ /* 0x000fe20000100800 */
[----:B------:R-:W-:Y:S02]  /*2490*/  IMAD R0, R27, 0x3c, RZ ;  /* 0x0000003c1b007824 */ /* 0x000fe400078e02ff */
[C---:B-1----:R-:W-:Y:S01]  /*24a0*/  IMAD.WIDE R4, R8.reuse, 0x2, R16 ;  /* 0x0000000208047825 */ /* 0x042fe200078e0210 */
        /* <DEDUP_REMOVED lines=63> */
[----:B-1----:R-:W-:-:S03]  /*28a0*/  IMAD.WIDE R2, R0, 0x2, R16 ;  /* 0x0000000200027825 */ /* 0x002fc600078e0210 */
[----:B------:R0:W-:Y:S01]  /*28b0*/  STL [R1+0xbdc], R5 ;  /* 0x000bdc0501007387 */ /* 0x0001e20000100800 */
[----:B------:R-:W-:-:S03]  /*28c0*/  IMAD R8, R27, 0x37, RZ ;  /* 0x000000371b087824 */ /* 0x000fc600078e02ff */
        /* <DEDUP_REMOVED lines=8> */
[----:B------:R-:W-:Y:S02]  /*2950*/  IMAD R0, R27, 0x36, RZ ;  /* 0x000000361b007824 */ /* 0x000fe400078e02ff */
[C---:B0-----:R-:W-:Y:S01]  /*2960*/  IMAD.WIDE R6, R8.reuse, 0x2, R14 ;  /* 0x0000000208067825 */ /* 0x041fe200078e020e */
[----:B------:R-:W-:Y:S03]  /*2970*/  STL [R1+0xbc8], R2 ;  /* 0x000bc80201007387 */ /* 0x000fe60000100800 */
        /* <DEDUP_REMOVED lines=10> */
[----:B------:R-:W-:-:S03]  /*2a20*/  IMAD R10, R27, 0x35, RZ ;  /* 0x000000351b0a7824 */ /* 0x000fc600078e02ff */
[----:B------:R-:W-:Y:S01]  /*2a30*/  STL [R1+0xba8], R4 ;  /* 0x000ba80401007387 */ /* 0x000fe20000100800 */
[----:B0-----:R-:W-:-:S03]  /*2a40*/  IMAD.WIDE R6, R0, 0x2, R24 ;  /* 0x0000000200067825 */ /* 0x001fc600078e0218 */
[----:B------:R0:W-:Y:S01]  /*2a50*/  STL [R1+0x4e8], R5 ;  /* 0x0004e80501007387 */ /* 0x0001e20000100800 */
[----:B-1----:R-:W-:-:S04]  /*2a60*/  IMAD.WIDE R2, R0, 0x2, R16 ;  /* 0x0000000200027825 */ /* 0x002fc800078e0210 */
[----:B------:R-:W-:Y:S01]  /*2a70*/  IMAD.WIDE R8, R10, 0x2, R18 ;  /* 0x000000020a087825 */ /* 0x000fe200078e0212 */
[----:B------:R-:W-:Y:S03]  /*2a80*/  STL [R1+0xba0], R2 ;  /* 0x000ba00201007387 */ /* 0x000fe60000100800 */
[----:B0-----:R-:W-:Y:S01]  /*2a90*/  IMAD.WIDE R4, R0, 0x2, R14 ;  /* 0x0000000200047825 */ /* 0x001fe200078e020e */
[----:B------:R0:W-:Y:S04]  /*2aa0*/  STL [R1+0x4ec], R3 ;  /* 0x0004ec0301007387 */ /* 0x0001e80000100800 */
[----:B------:R-:W-:Y:S01]  /*2ab0*/  STL [R1+0x4f4], R4 ;  /* 0x0004f40401007387 */ /* 0x000fe20000100800 */
[----:B------:R-:W-:-:S03]  /*2ac0*/  IMAD R0, R27, 0x34, RZ ;  /* 0x000000341b007824 */ /* 0x000fc600078e02ff */
        /* <DEDUP_REMOVED lines=8> */
[----:B------:R-:W-:Y:S04]  /*2b50*/  STL [R1+0x50c], R2 ;  /* 0x00050c0201007387 */ /* 0x000fe80000100800 */
[----:B------:R0:W-:Y:S01]  /*2b60*/  STL [R1+0x508], R3 ;  /* 0x0005080301007387 */ /* 0x0001e20000100800 */
[----:B-1----:R-:W-:-:S03]  /*2b70*/  IMAD.WIDE R8, R0, 0x2, R18 ;  /* 0x0000000200087825 */ /* 0x002fc600078e0212 */
        /* <DEDUP_REMOVED lines=248> */
[----:B------:R-:W-:-:S03]  /*3b00*/  IMAD.SHL.U32 R0, R27, 0x20, RZ ;  /* 0x000000201b007824 */ /* 0x000fc600078e00ff */
        /* <DEDUP_REMOVED lines=394> */
[----:B------:R1:W-:Y:S04]  /*53b0*/  STL [R1+0xb44], R8 ;  /* 0x000b440801007387 */ /* 0x0003e80000100800 */
[----:B------:R-:W-:Y:S01]  /*53c0*/  STL [R1+0xb40], R9 ;  /* 0x000b400901007387 */ /* 0x000fe20000100800 */
[----:B0-----:R-:W-:-:S03]  /*53d0*/  IMAD.WIDE R6, R10, 0x2, R24 ;  /* 0x000000020a067825 */ /* 0x001fc600078e0218 */
[----:B------:R-:W-:Y:S01]  /*53e0*/  STL [R1+0xb4c], R2 ;  /* 0x000b4c0201007387 */ /* 0x000fe20000100800 */
[----:B-1----:R-:W-:-:S03]  /*53f0*/  IMAD.SHL.U32 R8, R27, 0x2, RZ ;  /* 0x000000021b087824 */ /* 0x002fc600078e00ff */
        /* <DEDUP_REMOVED lines=11> */
[----:B------:R-:W-:-:S03]  /*54b0*/  IMAD.WIDE R8, R8, 0x2, R24 ;  /* 0x0000000208087825 */ /* 0x000fc600078e0218 */
[----:B------:R0:W-:Y:S01]  /*54c0*/  STL [R1+0xb68], R5 ;  /* 0x000b680501007387 */ /* 0x0001e20000100800 */
[----:B-1----:R-:W-:-:S03]  /*54d0*/  IMAD.WIDE R2, R27, 0x2, R18 ;  /* 0x000000021b027825 */ /* 0x002fc600078e0212 */
[----:B------:R-:W-:Y:S04]  /*54e0*/  STL [R1+0xb74], R6 ;  /* 0x000b740601007387 */ /* 0x000fe80000100800 */
[----:B------:R1:W-:Y:S01]  /*54f0*/  STL [R1+0xb70], R7 ;  /* 0x000b700701007387 */ /* 0x0003e20000100800 */
[----:B0-----:R-:W-:-:S03]  /*5500*/  IMAD.WIDE R4, R27, 0x2, R16 ;  /* 0x000000021b047825 */ /* 0x001fc600078e0210 */
[----:B------:R-:W-:Y:S04]  /*5510*/  STL [R1+0xb7c], R8 ;  /* 0x000b7c0801007387 */ /* 0x000fe80000100800 */
[----:B------:R-:W-:Y:S01]  /*5520*/  STL [R1+0xb78], R9 ;  /* 0x000b780901007387 */ /* 0x000fe20000100800 */
[----:B-1----:R-:W-:-:S03]  /*5530*/  IMAD.WIDE R6, R27, 0x2, R14 ;  /* 0x000000021b067825 */ /* 0x002fc600078e020e */
[----:B------:R-:W-:Y:S04]  /*5540*/  STL [R1+0xb84], R2 ;  /* 0x000b840201007387 */ /* 0x000fe80000100800 */
[----:B------:R0:W-:Y:S04]  /*5550*/  STL [R1+0xb80], R3 ;  /* 0x000b800301007387 */ /* 0x0001e80000100800 */
[----:B------:R-:W-:Y:S04]  /*5560*/  STL [R1+0xb8c], R4 ;  /* 0x000b8c0401007387 */ /* 0x000fe80000100800 */
[----:B------:R-:W-:Y:S01]  /*5570*/  STL [R1+0xb88], R5 ;  /* 0x000b880501007387 */ /* 0x000fe20000100800 */
[----:B0-----:R-:W-:-:S03]  /*5580*/  IMAD.WIDE R2, R27, 0x2, R24 ;  /* 0x000000021b027825 */ /* 0x001fc600078e0218 */
[----:B------:R-:W-:Y:S04]  /*5590*/  STL [R1+0xb94], R6 ;  /* 0x000b940601007387 */ /* 0x000fe80000100800 */
[----:B------:R-:W-:Y:S04]  /*55a0*/  STL [R1+0xb90], R7 ;  /* 0x000b900701007387 */ /* 0x000fe80000100800 */
[----:B------:R0:W-:Y:S04]  /*55b0*/  STL [R1+0xb9c], R2 ;  /* 0x000b9c0201007387 */ /* 0x0001e80000100800 */
[----:B------:R1:W-:Y:S04]  /*55c0*/  STL [R1+0xb98], R3 ;  /* 0x000b980301007387 */ /* 0x0003e80000100800 */
[----:B------:R2:W-:Y:S04]  /*55d0*/  STL [R1+0x4c8], RZ ;  /* 0x0004c8ff01007387 */ /* 0x0005e80000100800 */
        /* <DEDUP_REMOVED lines=38> */
[----:B------:R2:W-:Y:S01]  /*5840*/  STL [R1+0x118], RZ ;  /* 0x000118ff01007387 */ /* 0x0005e20000100800 */
[----:B------:R-:W3:Y:S03]  /*5850*/  S2R R23, SR_TID.X ;  /* 0x0000000000177919 */ /* 0x000ee60000002100 */
        /* <DEDUP_REMOVED lines=25> */
[----:B---3--:R-:W-:Y:S01]  /*59f0*/  LOP3.LUT R23, R23, 0x3f, RZ, 0xc0, !PT ;  /* 0x0000003f17177812 */ /* 0x008fe200078ec0ff */
[----:B------:R-:W-:Y:S01]  /*5a00*/  IMAD.SHL.U32 R27, R27, 0x40, RZ ;  /* 0x000000401b1b7824 */ /* 0x000fe200078e00ff */
[----:B------:R-:W-:-:S03]  /*5a10*/  USHF.R.S32.HI UR7, URZ, 0x1f, UR4 ;  /* 0x0000001fff077899 */ /* 0x000fc60008011404 */
[----:B0-----:R-:W-:Y:S01]  /*5a20*/  IMAD.SHL.U32 R2, R23, 0x2, RZ ;  /* 0x0000000217027824 */ /* 0x001fe200078e00ff */
[----:B------:R-:W-:Y:S01]  /*5a30*/  USHF.L.U32 UR6, UR6, 0x6, URZ ;  /* 0x0000000606067899 */ /* 0x000fe200080006ff */
[----:B----4-:R-:W-:Y:S01]  /*5a40*/  IMAD.MOV.U32 R23, RZ, RZ, R28 ;  /* 0x000000ffff177224 */ /* 0x010fe200078e001c */
[----:B------:R-:W-:Y:S01]  /*5a50*/  SHF.R.S32.HI R0, RZ, 0x1f, R27 ;  /* 0x0000001fff007819 */ /* 0x000fe2000001141b */
[----:B------:R-:W-:Y:S01]  /*5a60*/  ULEA.HI UR7, UR7, UR4, URZ, 0x6 ;  /* 0x0000000407077291 */ /* 0x000fe2000f8f30ff */
[C---:B------:R-:W-:Y:S01]  /*5a70*/  LOP3.LUT R5, R2.reuse, 0x10, RZ, 0x3c, !PT ;  /* 0x0000001002057812 */ /* 0x040fe200078e3cff */
[----:B------:R-:W-:Y:S01]  /*5a80*/  USHF.R.S32.HI UR4, URZ, 0x1f, UR6 ;  /* 0x0000001fff047899 */ /* 0x000fe20008011406 */
[C---:B------:R-:W-:Y:S02]  /*5a90*/  LOP3.LUT R4, R2.reuse, 0x20, RZ, 0x3c, !PT ;  /* 0x0000002002047812 */ /* 0x040fe400078e3cff */
[C---:B-1----:R-:W-:Y:S01]  /*5aa0*/  LOP3.LUT R3, R2.reuse, 0x30, RZ, 0x3c, !PT ;  /* 0x0000003002037812 */ /* 0x042fe200078e3cff */
[----:B------:R-:W-:Y:S01]  /*5ab0*/  IMAD.SHL.U32 R28, R27, 0x2, RZ ;  /* 0x000000021b1c7824 */ /* 0x000fe200078e00ff */
[----:B------:R-:W-:-:S02]  /*5ac0*/  LOP3.LUT R5, R2, 0x40, RZ, 0x3c, !PT ;  /* 0x0000004002057812 */ /* 0x000fc400078e3cff */
[C---:B------:R-:W-:Y:S02]  /*5ad0*/  LOP3.LUT R4, R2.reuse, 0x50, RZ, 0x3c, !PT ;  /* 0x0000005002047812 */ /* 0x040fe400078e3cff */
[C---:B------:R-:W-:Y:S02]  /*5ae0*/  LOP3.LUT R3, R2.reuse, 0x60, RZ, 0x3c, !PT ;  /* 0x0000006002037812 */ /* 0x040fe400078e3cff */
[----:B------:R-:W-:Y:S02]  /*5af0*/  SHF.L.U64.HI R0, R27, 0x1, R0 ;  /* 0x000000011b007819 */ /* 0x000fe40000010200 */
[----:B------:R-:W-:Y:S02]  /*5b00*/  LOP3.LUT R5, R2, 0x70, RZ, 0x3c, !PT ;  /* 0x0000007002057812 */ /* 0x000fe400078e3cff */
[----:B------:R-:W-:Y:S02]  /*5b10*/  LOP3.LUT R4, R23, 0x40, RZ, 0x3c, !PT ;  /* 0x0000004017047812 */ /* 0x000fe400078e3cff */
[----:B------:R-:W-:Y:S01]  /*5b20*/  LOP3.LUT R3, R29, 0x40, RZ, 0x3c, !PT ;  /* 0x000000401d037812 */ /* 0x000fe200078e3cff */
[----:B------:R-:W-:-:S02]  /*5b30*/  USHF.L.U32 UR10, UR6, 0x1, URZ ;  /* 0x00000001060a7899 */ /* 0x000fc400080006ff */
[----:B------:R-:W-:Y:S02]  /*5b40*/  USHF.R.S32.HI UR7, URZ, 0x6, UR7 ;  /* 0x00000006ff077899 */ /* 0x000fe40008011407 */
[----:B--2---:R-:W-:-:S12]  /*5b50*/  USHF.L.U64.HI UR4, UR6, 0x1, UR4 ;  /* 0x0000000106047899 */ /* 0x004fd80008010204 */
.L_x_1:
[----:B------:R-:W2:Y:S01]  /*5b60*/  LDL.64 R6, [R1+0x228] ;  /* 0x0002280001067983 */ /* 0x000ea20000100a00 */
[----:B0-----:R-:W0:Y:S03]  /*5b70*/  LDC R4, c[0x0][0x3a0] ;  /* 0x0000e800ff047b82 */ /* 0x001e260000000800 */
[----:B--2---:R1:W-:Y:S04]  /*5b80*/  STL [R1+0x1750], R7 ;  /* 0x0017500701007387 */ /* 0x0043e80000100800 */
[----:B-1----:R-:W0:Y:S04]  /*5b90*/  LDL R7, [R1+0x4c8] ;  /* 0x0004c80001077983 */ /* 0x002e280000100800 */
[----:B------:R-:W-:Y:S04]  /*5ba0*/  STL [R1+0x1440], R13 ;  /* 0x0014400d01007387 */ /* 0x000fe80000100800 */
        /* <DEDUP_REMOVED lines=73> */
[----:B------:R-:W-:Y:S01]  /*6040*/  STL [R1+0x1690], R13 ;  /* 0x0016900d01007387 */ /* 0x000fe20000100800 */
[----:B0-----:R-:W-:-:S03]  /*6050*/  IMAD R4, R7, -0x40, R4 ;  /* 0xffffffc007047824 */ /* 0x001fc600078e0204 */
        /* <DEDUP_REMOVED lines=121> */
[----:B------:R0:W-:Y:S04]  /*67f0*/  STL [R1+0x174c], R12 ;  /* 0x00174c0c01007387 */ /* 0x0001e80000100800 */
        /* <DEDUP_REMOVED lines=11> */
[----:B-----5:R-:W-:Y:S04]  /*68b0*/  STL [R1+0x140c], R10 ;  /* 0x00140c0a01007387 */ /* 0x020fe80000100800 */
        /* <DEDUP_REMOVED lines=12> */
[----:B------:R-:W2:Y:S01]  /*6980*/  LDL.LU R7, [R1+0x1750] ;  /* 0x0017500001077983 */ /* 0x000ea20000300800 */
[----:B------:R-:W-:-:S02]  /*6990*/  ISETP.GT.AND P0, PT, R4, RZ, PT ;  /* 0x000000ff0400720c */ /* 0x000fc40003f04270 */
[----:B0-----:R-:W-:Y:S02]  /*69a0*/  PRMT R12, RZ, 0x7610, R12 ;  /* 0x00007610ff0c7816 */ /* 0x001fe4000000000c */
[----:B------:R-:W-:Y:S02]  /*69b0*/  PRMT R13, RZ, 0x7610, R13 ;  /* 0x00007610ff0d7816 */ /* 0x000fe4000000000d */
[----:B------:R-:W-:-:S07]  /*69c0*/  ISETP.GT.AND P1, PT, R4, 0x1, PT ;  /* 0x000000010400780c */ /* 0x000fce0003f24270 */
[----:B--2---:R-:W2:Y:S04]  /*69d0*/  @P0 LDG.E.U16 R12, desc[UR8][R6.64] ;  /* 0x00000008060c0981 */ /* 0x004ea8000c1e1500 */
[----:B--2---:R0:W-:Y:S04]  /*69e0*/  STL [R1+0x4c4], R12 ;  /* 0x0004c40c01007387 */ /* 0x0041e80000100800 */
[----:B0-----:R-:W2:Y:S04]  /*69f0*/  LDL.LU R12, [R1+0x174c] ;  /* 0x00174c00010c7983 */ /* 0x001ea80000300800 */
[----:B------:R-:W3:Y:S01]  /*6a00*/  LDL.64 R6, [R1+0x220] ;  /* 0x0002200001067983 */ /* 0x000ee20000100a00 */
[----:B--2---:R-:W-:-:S03]  /*6a10*/  PRMT R12, RZ, 0x7610, R12 ;  /* 0x00007610ff0c7816 */ /* 0x004fc6000000000c */
[----:B---3--:R-:W2:Y:S04]  /*6a20*/  @P0 LDG.E.U16 R13, desc[UR8][R6.64] ;  /* 0x00000008060d0981 */ /* 0x008ea8000c1e1500 */
        /* <DEDUP_REMOVED lines=12> */
[----:B------:R-:W3:Y:S04]  /*6af0*/  LDL R6, [R1+0xb98] ;  /* 0x000b980001067983 */ /* 0x000ee80000100800 */
[----:B------:R-:W3:Y:S01]  /*6b00*/  LDL R7, [R1+0xb9c] ;  /* 0x000b9c0001077983 */ /* 0x000ee20000100800 */
[----:B------:R-:W-:-:S02]  /*6b10*/  ISETP.GT.AND P0, PT, R4, 0x2, PT ;  /* 0x000000020400780c */ /* 0x000fc40003f04270 */
[----:B--2---:R-:W-:Y:S02]  /*6b20*/  PRMT R13, RZ, 0x7610, R13 ;  /* 0x00007610ff0d7816 */ /* 0x004fe4000000000d */
[----:B---3--:R-:W-:-:S04]  /*6b30*/  @P1 LOP3.LUT R7, R7, R6, RZ, 0x3c, !PT ;  /* 0x0000000607071212 */ /* 0x008fc800078e3cff */
[----:B------:R-:W-:-:S04]  /*6b40*/  @P1 LOP3.LUT R6, R7, R6, RZ, 0x3c, !PT ;  /* 0x0000000607061212 */ /* 0x000fc800078e3cff */
[----:B------:R-:W-:-:S05]  /*6b50*/  @P1 LOP3.LUT R7, R7, R6, RZ, 0x3c, !PT ;  /* 0x0000000607071212 */ /* 0x000fca00078e3cff */
[----:B------:R-:W2:Y:S04]  /*6b60*/  @P1 LDG.E.U16 R12, desc[UR8][R6.64] ;  /* 0x00000008060c1981 */ /* 0x000ea8000c1e1500 */
[----:B--2---:R0:W-:Y:S04]  /*6b70*/  STL [R1+0x4b4], R12 ;  /* 0x0004b40c01007387 */ /* 0x0041e80000100800 */
[----:B0-----:R-:W2:Y:S04]  /*6b80*/  LDL.LU R12, [R1+0x173c] ;  /* 0x00173c00010c7983 */ /* 0x001ea80000300800 */
[----:B------:R-:W3:Y:S04]  /*6b90*/  LDL R6, [R1+0xb90] ;  /* 0x000b900001067983 */ /* 0x000ee80000100800 */
[----:B------:R-:W3:Y:S01]  /*6ba0*/  LDL R7, [R1+0xb94] ;  /* 0x000b940001077983 */ /* 0x000ee20000100800 */
[----:B--2---:R-:W-:-:S02]  /*6bb0*/  PRMT R12, RZ, 0x7610, R12 ;  /* 0x00007610ff0c7816 */ /* 0x004fc4000000000c */
        /* <DEDUP_REMOVED lines=1756> */
[----:B------:R-:W-:-:S02]  /*d980*/  PRMT R28, RZ, 0x7610, R28 ;  /* 0x00007610ff1c7816 */ /* 0x000fc4000000001c */
[----:B------:R-:W-:Y:S02]  /*d990*/  PRMT R2, RZ, 0x7610, R2 ;  /* 0x00007610ff027816 */ /* 0x000fe40000000002 */
[----:B------:R-:W-:Y:S02]  /*d9a0*/  ISETP.GT.AND P1, PT, R4, 0x32, PT ;  /* 0x000000320400780c */ /* 0x000fe40003f24270 */
        /* <DEDUP_REMOVED lines=8> */
[----:B------:R-:W3:Y:S02]  /*da30*/  LDL R7, [R1+0x594] ;  /* 0x0005940001077983 */ /* 0x000ee40000100800 */
[----:B---3--:R-:W-:-:S04]  /*da40*/  @P2 LOP3.LUT R7, R7, R6, RZ, 0x3c, !PT ;  /* 0x0000000607072212 */ /* 0x008fc800078e3cff */
[----:B------:R-:W-:-:S04]  /*da50*/  @P2 LOP3.LUT R6, R7, R6, RZ, 0x3c, !PT ;  /* 0x0000000607062212 */ /* 0x000fc800078e3cff */
[----:B------:R-:W-:-:S05]  /*da60*/  @P2 LOP3.LUT R7, R7, R6, RZ, 0x3c, !PT ;  /* 0x0000000607072212 */ /* 0x000fca00078e3cff */
[----:B------:R-:W3:Y:S04]  /*da70*/  @P2 LDG.E.U16 R12, desc[UR8][R6.64] ;  /* 0x00000008060c2981 */ /* 0x000ee8000c1e1500 */
[----:B---3--:R0:W-:Y:S04]  /*da80*/  STL [R1+0xb4], R12 ;  /* 0x0000b40c01007387 */ /* 0x0081e80000100800 */
[----:B0-----:R-:W3:Y:S04]  /*da90*/  LDL.LU R12, [R1+0x143c] ;  /* 0x00143c00010c7983 */ /* 0x001ee80000300800 */
[----:B------:R-:W4:Y:S04]  /*daa0*/  LDL R6, [R1+0x588] ;  /* 0x0005880001067983 */ /* 0x000f280000100800 */
[----:B------:R-:W4:Y:S02]  /*dab0*/  LDL R7, [R1+0x58c] ;  /* 0x00058c0001077983 */ /* 0x000f240000100800 */
[----:B----4-:R-:W-:-:S04]  /*dac0*/  @P2 LOP3.LUT R7, R7, R6, RZ, 0x3c, !PT ;  /* 0x0000000607072212 */ /* 0x010fc800078e3cff */
[----:B------:R-:W-:-:S04]  /*dad0*/  @P2 LOP3.LUT R6, R7, R6, RZ, 0x3c, !PT ;  /* 0x0000000607062212 */ /* 0x000fc800078e3cff */
[----:B------:R-:W-:-:S05]  /*dae0*/  @P2 LOP3.LUT R7, R7, R6, RZ, 0x3c, !PT ;  /* 0x0000000607072212 */ /* 0x000fca00078e3cff */
[----:B------:R-:W4:Y:S04]  /*daf0*/  @P2 LDG.E.U16 R28, desc[UR8][R6.64] ;  /* 0x00000008061c2981 */ /* 0x000f28000c1e1500 */
[----:B----4-:R0:W-:Y:S04]  /*db00*/  STL [R1+0xb0], R28 ;  /* 0x0000b01c01007387 */ /* 0x0101e80000100800 */
[----:B0-----:R-:W4:Y:S04]  /*db10*/  LDL.LU R28, [R1+0x1438] ;  /* 0x00143800011c7983 */ /* 0x001f280000300800 */
        /* <DEDUP_REMOVED lines=13> */
[----:B------:R-:W-:Y:S02]  /*dbf0*/  PRMT R21, RZ, 0x7610, R21 ;  /* 0x00007610ff157816 */ /* 0x000fe40000000015 */
[----:B------:R-:W-:Y:S02]  /*dc00*/  ISETP.GT.AND P2, PT, R4, 0x33, PT ;  /* 0x000000330400780c */ /* 0x000fe40003f44270 */
[----:B---3--:R-:W-:-:S04]  /*dc10*/  @P1 LOP3.LUT R7, R7, R6, RZ, 0x3c, !PT ;  /* 0x0000000607071212 */ /* 0x008fc800078e3cff */
[----:B------:R-:W-:-:S04]  /*dc20*/  @P1 LOP3.LUT R6, R7, R6, RZ, 0x3c, !PT ;  /* 0x0000000607061212 */ /* 0x000fc800078e3cff */
[----:B------:R-:W-:-:S05]  /*dc30*/  @P1 LOP3.LUT R7, R7, R6, RZ, 0x3c, !PT ;  /* 0x0000000607071212 */ /* 0x000fca00078e3cff */
[----:B------:R-:W3:Y:S04]  /*dc40*/  @P1 LDG.E.U16 R13, desc[UR8][R6.64] ;  /* 0x00000008060d1981 */ /* 0x000ee8000c1e1500 */
[----:B------:R-:W2:Y:S04]  /*dc50*/  LDL R6, [R1+0x570] ;  /* 0x0005700001067983 */ /* 0x000ea80000100800 */
[----:B------:R-:W2:Y:S04]  /*dc60*/  LDL R7, [R1+0x574] ;  /* 0x0005740001077983 */ /* 0x000ea80000100800 */
[----:B---3--:R0:W-:Y:S04]  /*dc70*/  STL [R1+0xa8], R13 ;  /* 0x0000a80d01007387 */ /* 0x0081e80000100800 */
[----:B0-----:R-:W3:Y:S01]  /*dc80*/  LDL R13, [R1+0x54c] ;  /* 0x00054c00010d7983 */ /* 0x001ee20000100800 */
[----:B--2---:R-:W-:-:S04]  /*dc90*/  @P1 LOP3.LUT R7, R7, R6, RZ, 0x3c, !PT ;  /* 0x0000000607071212 */ /* 0x004fc800078e3cff */
[----:B------:R-:W-:-:S04]  /*dca0*/  @P1 LOP3.LUT R6, R7, R6, RZ, 0x3c, !PT ;  /* 0x0000000607061212 */ /* 0x000fc800078e3cff */
[----:B------:R-:W-:-:S05]  /*dcb0*/  @P1 LOP3.LUT R7, R7, R6, RZ, 0x3c, !PT ;  /* 0x0000000607071212 */ /* 0x000fca00078e3cff */
[----:B------:R-:W2:Y:S04]  /*dcc0*/  @P1 LDG.E.U16 R23, desc[UR8][R6.64] ;  /* 0x0000000806171981 */ /* 0x000ea8000c1e1500 */
[----:B--2---:R0:W-:Y:S04]  /*dcd0*/  STL [R1+0xa4], R23 ;  /* 0x0000a41701007387 */ /* 0x0041e80000100800 */
[----:B0-----:R-:W2:Y:S04]  /*dce0*/  LDL.LU R23, [R1+0x1430] ;  /* 0x0014300001177983 */ /* 0x001ea80000300800 */
[----:B------:R-:W2:Y:S04]  /*dcf0*/  LDL R6, [R1+0x568] ;  /* 0x0005680001067983 */ /* 0x000ea80000100800 */
[----:B------:R-:W2:Y:S02]  /*dd00*/  LDL R7, [R1+0x56c] ;  /* 0x00056c0001077983 */ /* 0x000ea40000100800 */
[----:B--2---:R-:W-:-:S04]  /*dd10*/  @P1 LOP3.LUT R7, R7, R6, RZ, 0x3c, !PT ;  /* 0x0000000607071212 */ /* 0x004fc800078e3cff */
[----:B------:R-:W-:-:S04]  /*dd20*/  @P1 LOP3.LUT R6, R7, R6, RZ, 0x3c, !PT ;  /* 0x0000000607061212 */ /* 0x000fc800078e3cff */
[----:B------:R-:W-:-:S05]  /*dd30*/  @P1 LOP3.LUT R7, R7, R6, RZ, 0x3c, !PT ;  /* 0x0000000607071212 */ /* 0x000fca00078e3cff */
[----:B------:R-:W2:Y:S04]  /*dd40*/  @P1 LDG.E.U16 R22, desc[UR8][R6.64] ;  /* 0x0000000806161981 */ /* 0x000ea8000c1e1500 */
[----:B--2---:R0:W-:Y:S04]  /*dd50*/  STL [R1+0xa0], R22 ;  /* 0x0000a01601007387 */ /* 0x0041e80000100800 */
[----:B0-----:R-:W2:Y:S04]  /*dd60*/  LDL.LU R22, [R1+0x142c] ;  /* 0x00142c0001167983 */ /* 0x001ea80000300800 */
[----:B------:R-:W2:Y:S04]  /*dd70*/  LDL R6, [R1+0x560] ;  /* 0x0005600001067983 */ /* 0x000ea80000100800 */
[----:B------:R-:W2:Y:S01]  /*dd80*/  LDL R7, [R1+0x564] ;  /* 0x0005640001077983 */ /* 0x000ea20000100800 */
[----:B------:R-:W-:-:S02]  /*dd90*/  PRMT R18, RZ, 0x7610, R18 ;  /* 0x00007610ff127816 */ /* 0x000fc40000000012 */
        /* <DEDUP_REMOVED lines=9> */
[----:B------:R-:W-:Y:S02]  /*de30*/  PRMT R12, RZ, 0x7610, R12 ;  /* 0x00007610ff0c7816 */ /* 0x000fe4000000000c */
[----:B------:R-:W-:Y:S02]  /*de40*/  PRMT R15, RZ, 0x7610, R15 ;  /* 0x00007610ff0f7816 */ /* 0x000fe4000000000f */
[----:B------:R-:W-:Y:S02]  /*de50*/  ISETP.GT.AND P1, PT, R4, 0x34, PT ;  /* 0x000000340400780c */ /* 0x000fe40003f24270 */
        /* <DEDUP_REMOVED lines=14> */
[----:B------:R-:W2:Y:S01]  /*df40*/  LDL R7, [R1+0x548] ;  /* 0x0005480001077983 */ /* 0x000ea20000100800 */
[----:B---3--:R-:W-:-:S03]  /*df50*/  @P2 IMAD.MOV.U32 R6, RZ, RZ, R13 ;  /* 0x000000ffff062224 */ /* 0x008fc600078e000d */
[----:B------:R-:W3:Y:S04]  /*df60*/  LDL R13, [R1+0xbc4] ;  /* 0x000bc400010d7983 */ /* 0x000ee80000100800 */
[----:B--2---:R0:W2:Y:S04]  /*df70*/  @P2 LDG.E.U16 R12, desc[UR8][R6.64] ;  /* 0x00000008060c2981 */ /* 0x0040a8000c1e1500 */
[----:B------:R-:W0:Y:S04]  /*df80*/  LDL R6, [R1+0x540] ;  /* 0x0005400001067983 */ /* 0x000e280000100800 */
[----:B------:R-:W0:Y:S02]  /*df90*/  LDL R7, [R1+0x544] ;  /* 0x0005440001077983 */ /* 0x000e240000100800 */
[----:B0-----:R-:W-:-:S04]  /*dfa0*/  @P2 LOP3.LUT R7, R7, R6, RZ, 0x3c, !PT ;  /* 0x0000000607072212 */ /* 0x001fc800078e3cff */
[----:B------:R-:W-:-:S04]  /*dfb0*/  @P2 LOP3.LUT R6, R7, R6, RZ, 0x3c, !PT ;  /* 0x0000000607062212 */ /* 0x000fc800078e3cff */
[----:B------:R-:W-:-:S05]  /*dfc0*/  @P2 LOP3.LUT R7, R7, R6, RZ, 0x3c, !PT ;  /* 0x0000000607072212 */ /* 0x000fca00078e3cff */
[----:B------:R-:W3:Y:S04]  /*dfd0*/  @P2 LDG.E.U16 R15, desc[UR8][R6.64] ;  /* 0x00000008060f2981 */ /* 0x000ee8000c1e1500 */
[----:B--2---:R0:W-:Y:S04]  /*dfe0*/  STL [R1+0x70], R12 ;  /* 0x0000700c01007387 */ /* 0x0041e80000100800 */
[----:B0-----:R-:W2:Y:S04]  /*dff0*/  LDL R12, [R1+0xbcc] ;  /* 0x000bcc00010c7983 */ /* 0x001ea80000100800 */
[----:B---3--:R0:W-:Y:S04]  /*e000*/  STL [R1+0x6c], R15 ;  /* 0x00006c0f01007387 */ /* 0x0081e80000100800 */
[----:B0-----:R-:W3:Y:S04]  /*e010*/  LDL.LU R15, [R1+0x141c] ;  /* 0x00141c00010f7983 */ /* 0x001ee80000300800 */
        /* <DEDUP_REMOVED lines=29> */
[----:B------:R-:W-:-:S02]  /*e1f0*/  ISETP.GT.AND P2, PT, R4, 0x38, PT ;  /* 0x000000380400780c */ /* 0x000fc40003f44270 */
[----:B------:R-:W-:Y:S02]  /*e200*/  PRMT R10, RZ, 0x7610, R10 ;  /* 0x00007610ff0a7816 */ /* 0x000fe4000000000a */
[----:B------:R-:W-:Y:S02]  /*e210*/  PRMT R9, RZ, 0x7610, R9 ;  /* 0x00007610ff097816 */ /* 0x000fe40000000009 */
[----:B--2---:R-:W-:-:S04]  /*e220*/  @P1 LOP3.LUT R7, R7, R6, RZ, 0x3c, !PT ;  /* 0x0000000607071212 */ /* 0x004fc800078e3cff */
[----:B------:R-:W-:-:S04]  /*e230*/  @P1 LOP3.LUT R6, R7, R6, RZ, 0x3c, !PT ;  /* 0x0000000607061212 */ /* 0x000fc800078e3cff */
[----:B------:R-:W-:-:S05]  /*e240*/  @P1 LOP3.LUT R7, R7, R6, RZ, 0x3c, !PT ;  /* 0x0000000607071212 */ /* 0x000fca00078e3cff */
[----:B------:R0:W2:Y:S02]  /*e250*/  @P1 LDG.E.U16 R10, desc[UR8][R6.64] ;  /* 0x00000008060a1981 */ /* 0x0000a4000c1e1500 */
[----:B0-----:R-:W-:Y:S02]  /*e260*/  @P2 IMAD.MOV.U32 R6, RZ, RZ, R12 ;  /* 0x000000ffff062224 */ /* 0x001fe400078e000c */
[----:B------:R-:W-:-:S05]  /*e270*/  @P2 IMAD.MOV.U32 R7, RZ, RZ, R13 ;  /* 0x000000ffff072224 */ /* 0x000fca00078e000d */
[----:B------:R-:W3:Y:S04]  /*e280*/  @P2 LDG.E.U16 R9, desc[UR8][R6.64] ;  /* 0x0000000806092981 */ /* 0x000ee8000c1e1500 */
[----:B--2---:R0:W-:Y:S04]  /*e290*/  STL [R1+0x5c], R10 ;  /* 0x00005c0a01007387 */ /* 0x0041e80000100800 */
[----:B0-----:R-:W2:Y:S04]  /*e2a0*/  LDL.LU R10, [R1+0x140c] ;  /* 0x00140c00010a7983 */ /* 0x001ea80000300800 */
[----:B------:R-:W2:Y:S04]  /*e2b0*/  LDL R13, [R1+0xbe4] ;  /* 0x000be400010d7983 */ /* 0x000ea80000100800 */
[----:B------:R-:W2:Y:S04]  /*e2c0*/  LDL R12, [R1+0xbec] ;  /* 0x000bec00010c7983 */ /* 0x000ea80000100800 */
        /* <DEDUP_REMOVED lines=26> */
[----:B------:R-:W2:Y:S01]  /*e470*/  @P2 LDG.E.U16 R27, desc[UR8][R6.64] ;  /* 0x00000008061b2981 */ /* 0x000ea2000c1e1500 */
[----:B------:R-:W-:-:S03]  /*e480*/  ISETP.GT.AND P1, PT, R4, 0x35, PT ;  /* 0x000000350400780c */ /* 0x000fc60003f24270 */
        /* <DEDUP_REMOVED lines=50> */
[----:B----4-:R-:W-:Y:S02]  /*e7b0*/  PRMT R28, RZ, 0x7610, R28 ;  /* 0x00007610ff1c7816 */ /* 0x010fe4000000001c */
[----:B------:R-:W-:Y:S02]  /*e7c0*/  PRMT R3, RZ, 0x7610, R3 ;  /* 0x00007610ff037816 */ /* 0x000fe40000000003 */
[----:B--2---:R-:W-:-:S04]  /*e7d0*/  @P1 LOP3.LUT R7, R7, R6, RZ, 0x3c, !PT ;  /* 0x0000000607071212 */ /* 0x004fc800078e3cff */
[----:B------:R-:W-:-:S04]  /*e7e0*/  @P1 LOP3.LUT R6, R7, R6, RZ, 0x3c, !PT ;  /* 0x0000000607061212 */ /* 0x000fc800078e3cff */
[----:B------:R-:W-:-:S05]  /*e7f0*/  @P1 LOP3.LUT R7, R7, R6, RZ, 0x3c, !PT ;  /* 0x0000000607071212 */ /* 0x000fca00078e3cff */
[----:B------:R0:W2:Y:S02]  /*e800*/  @P1 LDG.E.U16 R28, desc[UR8][R6.64] ;  /* 0x00000008061c1981 */ /* 0x0000a4000c1e1500 */
[----:B0-----:R-:W-:Y:S02]  /*e810*/  @P2 IMAD.MOV.U32 R6, RZ, RZ, R12 ;  /* 0x000000ffff062224 */ /* 0x001fe400078e000c */
[----:B------:R-:W-:-:S05]  /*e820*/  @P2 IMAD.MOV.U32 R7, RZ, RZ, R13 ;  /* 0x000000ffff072224 */ /* 0x000fca00078e000d */
[----:B------:R-:W4:Y:S04]  /*e830*/  @P2 LDG.E.U16 R3, desc[UR8][R6.64] ;  /* 0x0000000806032981 */ /* 0x000f28000c1e1500 */
[----:B--2---:R-:W-:Y:S04]  /*e840*/  STL [R1+0x1358], R28 ;  /* 0x0013581c01007387 */ /* 0x004fe80000100800 */
[----:B------:R-:W2:Y:S04]  /*e850*/  LDL R13, [R1+0x508] ;  /* 0x00050800010d7983 */ /* 0x000ea80000100800 */
[----:B------:R-:W2:Y:S04]  /*e860*/  LDL R12, [R1+0x50c] ;  /* 0x00050c00010c7983 */ /* 0x000ea80000100800 */
[----:B----4-:R0:W-:Y:S04]  /*e870*/  STL [R1+0x14], R3 ;  /* 0x0000140301007387 */ /* 0x0101e80000100800 */
[----:B0-----:R-:W4:Y:S04]  /*e880*/  LDL.LU R3, [R1+0x13e4] ;  /* 0x0013e40001037983 */ /* 0x001f280000300800 */
[----:B------:R-:W2:Y:S04]  /*e890*/  LDL R6, [R1+0xbf8] ;  /* 0x000bf80001067983 */ /* 0x000ea80000100800 */
[----:B------:R-:W2:Y:S01]  /*e8a0*/  LDL R7, [R1+0xc14] ;  /* 0x000c140001077983 */ /* 0x000ea20000100800 */
[----:B------:R-:W-:-:S02]  /*e8b0*/  PRMT R28, RZ, 0x7610, R28 ;  /* 0x00007610ff1c7816 */ /* 0x000fc4000000001c */
[----:B--2---:R-:W-:-:S04]  /*e8c0*/  @P2 LOP3.LUT R7, R7, R6, RZ, 0x3c, !PT ;  /* 0x0000000607072212 */ /* 0x004fc800078e3cff */
[----:B------:R-:W-:-:S04]  /*e8d0*/  @P2 LOP3.LUT R6, R7, R6, RZ, 0x3c, !PT ;  /* 0x0000000607062212 */ /* 0x000fc800078e3cff */
[----:B------:R-:W-:-:S05]  /*e8e0*/  @P2 LOP3.LUT R7, R7, R6, RZ, 0x3c, !PT ;  /* 0x0000000607072212 */ /* 0x000fca00078e3cff */
[----:B------:R0:W2:Y:S04]  /*e8f0*/  @P2 LDG.E.U16 R28, desc[UR8][R6.64] ;  /* 0x00000008061c2981 */ /* 0x0000a8000c1e1500 */
[----:B------:R-:W0:Y:S04]  /*e900*/  LDL R6, [R1+0xc10] ;  /* 0x000c100001067983 */ /* 0x000e280000100800 */
[----:B------:R-:W0:Y:S01]  /*e910*/  LDL R7, [R1+0xc20] ;  /* 0x000c200001077983 */ /* 0x000e220000100800 */
[----:B------:R-:W-:Y:S02]  /*e920*/  PRMT R2, RZ, 0x7610, R2 ;  /* 0x00007610ff027816 */ /* 0x000fe40000000002 */
[----:B0-----:R-:W-:-:S04]  /*e930*/  @P2 LOP3.LUT R7, R7, R6, RZ, 0x3c, !PT ;  /* 0x0000000607072212 */ /* 0x001fc800078e3cff */
[----:B------:R-:W-:-:S04]  /*e940*/  @P2 LOP3.LUT R6, R7, R6, RZ, 0x3c, !PT ;  /* 0x0000000607062212 */ /* 0x000fc800078e3cff */
[----:B------:R-:W-:-:S05]  /*e950*/  @P2 LOP3.LUT R7, R7, R6, RZ, 0x3c, !PT ;  /* 0x0000000607072212 */ /* 0x000fca00078e3cff */
[----:B------:R-:W3:Y:S04]  /*e960*/  @P2 LDG.E.U16 R2, desc[UR8][R6.64] ;  /* 0x0000000806022981 */ /* 0x000ee8000c1e1500 */
[----:B--2---:R0:W-:Y:S04]  /*e970*/  STL [R1+0x13c0], R28 ;  /* 0x0013c01c01007387 */ /* 0x0041e80000100800 */
[----:B0-----:R-:W2:Y:S04]  /*e980*/  LDL R28, [R1+0xc28] ;  /* 0x000c2800011c7983 */ /* 0x001ea80000100800 */
[----:B---3--:R-:W-:Y:S04]  /*e990*/  STL [R1+0x4], R2 ;  /* 0x0000040201007387 */ /* 0x008fe80000100800 */
[----:B------:R-:W3:Y:S01]  /*e9a0*/  LDL R7, [R1+0xc1c] ;  /* 0x000c1c0001077983 */ /* 0x000ee20000100800 */
[----:B------:R-:W-:Y:S01]  /*e9b0*/  PRMT R23, RZ, 0x7610, R23 ;  /* 0x00007610ff177816 */ /* 0x000fe20000000017 */
[----:B--2---:R-:W-:Y:S01]  /*e9c0*/  @P2 IMAD.MOV.U32 R6, RZ, RZ, R28 ;  /* 0x000000ffff062224 */ /* 0x004fe200078e001c */
[----:B------:R-:W-:Y:S01]  /*e9d0*/  PRMT R22, RZ, 0x7610, R22 ;  /* 0x00007610ff167816 */ /* 0x000fe20000000016 */
[----:B------:R-:W2:Y:S04]  /*e9e0*/  LDL R28, [R1+0xc40] ;  /* 0x000c4000011c7983 */ /* 0x000ea80000100800 */
[----:B---3--:R0:W3:Y:S02]  /*e9f0*/  @P2 LDG.E.U16 R23, desc[UR8][R6.64] ;  /* 0x0000000806172981 */ /* 0x0080e4000c1e1500 */
[----:B0-----:R-:W-:-:S02]  /*ea00*/  @P1 IMAD.MOV.U32 R6, RZ, RZ, R12 ;  /* 0x000000ffff061224 */ /* 0x001fc400078e000c */
[----:B------:R-:W-:-:S05]  /*ea10*/  @P1 IMAD.MOV.U32 R7, RZ, RZ, R13 ;  /* 0x000000ffff071224 */ /* 0x000fca00078e000d */
[----:B------:R-:W2:Y:S04]  /*ea20*/  @P1 LDG.E.U16 R22, desc[UR8][R6.64] ;  /* 0x0000000806161981 */ /* 0x000ea8000c1e1500 */
[----:B---3--:R0:W-:Y:S04]  /*ea30*/  STL [R1+0x13bc], R23 ;  /* 0x0013bc1701007387 */ /* 0x0081e80000100800 */
[----:B------:R-:W3:Y:S04]  /*ea40*/  LDL R6, [R1+0xc24] ;  /* 0x000c240001067983 */ /* 0x000ee80000100800 */
[----:B------:R-:W3:Y:S01]  /*ea50*/  LDL R7, [R1+0xc2c] ;  /* 0x000c2c0001077983 */ /* 0x000ee20000100800 */
[----:B------:R-:W-:-:S03]  /*ea60*/  ISETP.GT.AND P2, PT, R4, 0x3b, PT ;  /* 0x0000003b0400780c */ /* 0x000fc60003f44270 */
[----:B------:R-:W4:Y:S04]  /*ea70*/  LDL R13, [R1+0xc3c] ;  /* 0x000c3c00010d7983 */ /* 0x000f280000100800 */
[----:B------:R-:W4:Y:S01]  /*ea80*/  LDL R12, [R1+0xc48] ;  /* 0x000c4800010c7983 */ /* 0x000f220000100800 */
[----:B------:R-:W-:-:S03]  /*ea90*/  PRMT R21, RZ, 0x7610, R21 ;  /* 0x00007610ff157816 */ /* 0x000fc60000000015 */
[----:B0-----:R-:W4:Y:S04]  /*eaa0*/  LDL R23, [R1+0xc30] ;  /* 0x000c300001177983 */ /* 0x001f280000100800 */
[----:B--2---:R0:W-:Y:S04]  /*eab0*/  STL [R1+0x135c], R22 ;  /* 0x00135c1601007387 */ /* 0x0041e80000100800 */
[----:B0-----:R-:W2:Y:S01]  /*eac0*/  LDL R22, [R1+0xc34] ;  /* 0x000c340001167983 */ /* 0x001ea20000100800 */
[----:B---3--:R-:W-:-:S04]  /*ead0*/  @P2 LOP3.LUT R7, R7, R6, RZ, 0x3c, !PT ;  /* 0x0000000607072212 */ /* 0x008fc800078e3cff */
[----:B------:R-:W-:-:S04]  /*eae0*/  @P2 LOP3.LUT R6, R7, R6, RZ, 0x3c, !PT ;  /* 0x0000000607062212 */ /* 0x000fc800078e3cff */
[----:B------:R-:W-:-:S05]  /*eaf0*/  @P2 LOP3.LUT R7, R7, R6, RZ, 0x3c, !PT ;  /* 0x0000000607072212 */ /* 0x000fca00078e3cff */
[----:B------:R2:W3:Y:S04]  /*eb00*/  @P2 LDG.E.U16 R21, desc[UR8][R6.64] ;  /* 0x0000000806152981 */ /* 0x0004e8000c1e1500 */
[----:B------:R-:W3:Y:S01]  /*eb10*/  LDL R7, [R1+0xc18] ;  /* 0x000c180001077983 */ /* 0x000ee20000100800 */
[----:B------:R-:W-:Y:S01]  /*eb20*/  PRMT R18, RZ, 0x7610, R18 ;  /* 0x00007610ff127816 */ /* 0x000fe20000000012 */
[----:B--2---:R-:W-:Y:S01]  /*eb30*/  @P2 IMAD.MOV.U32 R6, RZ, RZ, R22 ;  /* 0x000000ffff062224 */ /* 0x004fe200078e0016 */
[----:B------:R-:W-:-:S04]  /*eb40*/  PRMT R17, RZ, 0x7610, R17 ;  /* 0x00007610ff117816 */ /* 0x000fc80000000011 */
[----:B---3--:R0:W2:Y:S02]  /*eb50*/  @P2 LDG.E.U16 R18, desc[UR8][R6.64] ;  /* 0x0000000806122981 */ /* 0x0080a4000c1e1500 */
[----:B0-----:R-:W-:Y:S02]  /*eb60*/  @P2 IMAD.MOV.U32 R6, RZ, RZ, R28 ;  /* 0x000000ffff062224 */ /* 0x001fe400078e001c */
[----:B----4-:R-:W-:-:S05]  /*eb70*/  @P2 IMAD.MOV.U32 R7, RZ, RZ, R23 ;  /* 0x000000ffff072224 */ /* 0x010fca00078e0017 */
[----:B------:R0:W3:Y:S01]  /*eb80*/  @P2 LDG.E.U16 R17, desc[UR8][R6.64] ;  /* 0x0000000806112981 */ /* 0x0000e2000c1e1500 */
[----:B------:R-:W-:-:S03]  /*eb90*/  PRMT R15, RZ, 0x7610, R15 ;  /* 0x00007610ff0f7816 */ /* 0x000fc6000000000f */
[----:B------:R1:W-:Y:S01]  /*eba0*/  STL [R1+0x13a8], R21 ;  /* 0x0013a81501007387 */ /* 0x0003e20000100800 */
[----:B0-----:R-:W-:Y:S02]  /*ebb0*/  @P2 IMAD.MOV.U32 R6, RZ, RZ, R12 ;  /* 0x000000ffff062224 */ /* 0x001fe400078e000c */
[----:B------:R-:W-:-:S05]  /*ebc0*/  @P2 IMAD.MOV.U32 R7, RZ, RZ, R13 ;  /* 0x000000ffff072224 */ /* 0x000fca00078e000d */
[----:B------:R0:W4:Y:S04]  /*ebd0*/  @P2 LDG.E.U16 R15, desc[UR8][R6.64] ;  /* 0x00000008060f2981 */ /* 0x000128000c1e1500 */
[----:B--2---:R-:W-:Y:S04]  /*ebe0*/  STL [R1+0x13ac], R18 ;  /* 0x0013ac1201007387 */ /* 0x004fe80000100800 */
[----:B------:R-:W2:Y:S04]  /*ebf0*/  LDL R28, [R1+0xc44] ;  /* 0x000c4400011c7983 */ /* 0x000ea80000100800 */
[----:B-1----:R-:W2:Y:S04]  /*ec00*/  LDL R21, [R1+0xc4c] ;  /* 0x000c4c0001157983 */ /* 0x002ea80000100800 */
[----:B---3--:R-:W-:Y:S04]  /*ec10*/  STL [R1+0x13b0], R17 ;  /* 0x0013b01101007387 */ /* 0x008fe80000100800 */
[----:B------:R-:W0:Y:S04]  /*ec20*/  LDL R6, [R1+0x500] ;  /* 0x0005000001067983 */ /* 0x000e280000100800 */
[----:B------:R-:W0:Y:S04]  /*ec30*/  LDL R7, [R1+0x504] ;  /* 0x0005040001077983 */ /* 0x000e280000100800 */
[----:B------:R-:W3:Y:S04]  /*ec40*/  LDL R23, [R1+0xc38] ;  /* 0x000c380001177983 */ /* 0x000ee80000100800 */
[----:B------:R-:W2:Y:S04]  /*ec50*/  LDL R22, [R1+0xc54] ;  /* 0x000c540001167983 */ /* 0x000ea80000100800 */
[----:B------:R-:W2:Y:S04]  /*ec60*/  LDL R13, [R1+0xc50] ;  /* 0x000c5000010d7983 */ /* 0x000ea80000100800 */
[----:B------:R-:W2:Y:S01]  /*ec70*/  LDL R12, [R1+0xc60] ;  /* 0x000c6000010c7983 */ /* 0x000ea20000100800 */
[----:B------:R-:W-:-:S02]  /*ec80*/  ISETP.GT.AND P2, PT, R4, 0x3c, PT ;  /* 0x0000003c0400780c */ /* 0x000fc40003f44270 */
[----:B------:R-:W-:Y:S02]  /*ec90*/  PRMT R19, RZ, 0x7610, R19 ;  /* 0x00007610ff137816 */ /* 0x000fe40000000013 */
[----:B------:R-:W-:Y:S02]  /*eca0*/  PRMT R14, RZ, 0x7610, R14 ;  /* 0x00007610ff0e7816 */ /* 0x000fe4000000000e */
[----:B------:R-:W-:Y:S02]  /*ecb0*/  PRMT R11, RZ, 0x7610, R11 ;  /* 0x00007610ff0b7816 */ /* 0x000fe4000000000b */
[----:B------:R-:W-:Y:S02]  /*ecc0*/  PRMT R10, RZ, 0x7610, R10 ;  /* 0x00007610ff0a7816 */ /* 0x000fe4000000000a */
[----:B0-----:R-:W-:-:S04]  /*ecd0*/  @P1 LOP3.LUT R7, R7, R6, RZ, 0x3c, !PT ;  /* 0x0000000607071212 */ /* 0x001fc800078e3cff */
[----:B------:R-:W-:-:S04]  /*ece0*/  @P1 LOP3.LUT R6, R7, R6, RZ, 0x3c, !PT ;  /* 0x0000000607061212 */ /* 0x000fc800078e3cff */
[----:B------:R-:W-:-:S05]  /*ecf0*/  @P1 LOP3.LUT R7, R7, R6, RZ, 0x3c, !PT ;  /* 0x0000000607071212 */ /* 0x000fca00078e3cff */
[----:B------:R2:W4:Y:S02]  /*ed00*/  @P1 LDG.E.U16 R19, desc[UR8][R6.64] ;  /* 0x0000000806131981 */ /* 0x000524000c1e1500 */
[----:B--2---:R-:W-:Y:S02]  /*ed10*/  @P2 IMAD.MOV.U32 R6, RZ, RZ, R21 ;  /* 0x000000ffff062224 */ /* 0x004fe400078e0015 */
[----:B------:R-:W-:-:S05]  /*ed20*/  @P2 IMAD.MOV.U32 R7, RZ, RZ, R28 ;  /* 0x000000ffff072224 */ /* 0x000fca00078e001c */
[----:B------:R0:W2:Y:S02]  /*ed30*/  @P2 LDG.E.U16 R14, desc[UR8][R6.64] ;  /* 0x00000008060e2981 */ /* 0x0000a4000c1e1500 */
[----:B0-----:R-:W-:Y:S02]  /*ed40*/  @P2 IMAD.MOV.U32 R6, RZ, RZ, R22 ;  /* 0x000000ffff062224 */ /* 0x001fe400078e0016 */
[----:B---3--:R-:W-:-:S05]  /*ed50*/  @P2 IMAD.MOV.U32 R7, RZ, RZ, R23 ;  /* 0x000000ffff072224 */ /* 0x008fca00078e0017 */
[----:B------:R0:W3:Y:S02]  /*ed60*/  @P2 LDG.E.U16 R11, desc[UR8][R6.64] ;  /* 0x00000008060b2981 */ /* 0x0000e4000c1e1500 */
[----:B0-----:R-:W-:Y:S02]  /*ed70*/  @P2 IMAD.MOV.U32 R6, RZ, RZ, R12 ;  /* 0x000000ffff062224 */ /* 0x001fe400078e000c */
[----:B------:R-:W-:-:S05]  /*ed80*/  @P2 IMAD.MOV.U32 R7, RZ, RZ, R13 ;  /* 0x000000ffff072224 */ /* 0x000fca00078e000d */
[----:B------:R-:W3:Y:S04]  /*ed90*/  @P2 LDG.E.U16 R10, desc[UR8][R6.64] ;  /* 0x00000008060a2981 */ /* 0x000ee8000c1e1500 */
[----:B----4-:R0:W-:Y:S04]  /*eda0*/  STL [R1+0x13b4], R15 ;  /* 0x0013b40f01007387 */ /* 0x0101e80000100800 */
[----:B------:R-:W-:Y:S04]  /*edb0*/  STL [R1+0x1360], R19 ;  /* 0x0013601301007387 */ /* 0x000fe80000100800 */
[----:B------:R-:W4:Y:S04]  /*edc0*/  LDL R21, [R1+0xc5c] ;  /* 0x000c5c0001157983 */ /* 0x000f280000100800 */
[----:B0-----:R-:W4:Y:S04]  /*edd0*/  LDL R15, [R1+0xc68] ;  /* 0x000c6800010f7983 */ /* 0x001f280000100800 */
[----:B--2---:R-:W-:Y:S04]  /*ede0*/  STL [R1+0x1384], R14 ;  /* 0x0013840e01007387 */ /* 0x004fe80000100800 */
[----:B------:R-:W2:Y:S04]  /*edf0*/  LDL R28, [R1+0xc6c] ;  /* 0x000c6c00011c7983 */ /* 0x000ea80000100800 */
[----:B---3--:R-:W-:Y:S04]  /*ee00*/  STL [R1+0x1388], R11 ;  /* 0x0013880b01007387 */ /* 0x008fe80000100800 */
[----:B------:R-:W3:Y:S04]  /*ee10*/  LDL R13, [R1+0xc58] ;  /* 0x000c5800010d7983 */ /* 0x000ee80000100800 */
[----:B------:R-:W3:Y:S04]  /*ee20*/  LDL R12, [R1+0xc74] ;  /* 0x000c7400010c7983 */ /* 0x000ee80000100800 */
[----:B------:R-:W3:Y:S04]  /*ee30*/  LDL R23, [R1+0xc70] ;  /* 0x000c700001177983 */ /* 0x000ee80000100800 */
[----:B------:R-:W3:Y:S04]  /*ee40*/  LDL R22, [R1+0xc80] ;  /* 0x000c800001167983 */ /* 0x000ee80000100800 */
[----:B------:R0:W-:Y:S04]  /*ee50*/  STL [R1+0x138c], R10 ;  /* 0x00138c0a01007387 */ /* 0x0001e80000100800 */
[----:B0-----:R-:W3:Y:S01]  /*ee60*/  LDL R10, [R1+0xc64] ;  /* 0x000c6400010a7983 */ /* 0x001ee20000100800 */
[----:B------:R-:W-:-:S02]  /*ee70*/  ISETP.GT.AND P1, PT, R4, 0x3d, PT ;  /* 0x0000003d0400780c */ /* 0x000fc40003f24270 */
[----:B------:R-:W-:Y:S02]  /*ee80*/  PRMT R9, RZ, 0x7610, R9 ;  /* 0x00007610ff097816 */ /* 0x000fe40000000009 */
[----:B------:R-:W-:Y:S01]  /*ee90*/  PRMT R8, RZ, 0x7610, R8 ;  /* 0x00007610ff087816 */ /* 0x000fe20000000008 */
[----:B----4-:R-:W-:Y:S02]  /*eea0*/  @P2 IMAD.MOV.U32 R7, RZ, RZ, R21 ;  /* 0x000000ffff072224 */ /* 0x010fe400078e0015 */
[----:B------:R-:W-:Y:S01]  /*eeb0*/  @P2 IMAD.MOV.U32 R6, RZ, RZ, R15 ;  /* 0x000000ffff062224 */ /* 0x000fe200078e000f */
[----:B------:R-:W4:Y:S04]  /*eec0*/  LDL R21, [R1+0xc7c] ;  /* 0x000c7c0001157983 */ /* 0x000f280000100800 */
[----:B------:R-:W4:Y:S04]  /*eed0*/  LDL R15, [R1+0xc88] ;  /* 0x000c8800010f7983 */ /* 0x000f280000100800 */
[----:B------:R2:W4:Y:S02]  /*eee0*/  @P2 LDG.E.U16 R9, desc[UR8][R6.64] ;  /* 0x0000000806092981 */ /* 0x000524000c1e1500 */
[----:B--2---:R-:W-:-:S02]  /*eef0*/  @P1 IMAD.MOV.U32 R6, RZ, RZ, R28 ;  /* 0x000000ffff061224 */ /* 0x004fc400078e001c */
[----:B---3--:R-:W-:-:S05]  /*ef00*/  @P1 IMAD.MOV.U32 R7, RZ, RZ, R10 ;  /* 0x000000ffff071224 */ /* 0x008fca00078e000a */
[----:B------:R0:W2:Y:S02]  /*ef10*/  @P1 LDG.E.U16 R8, desc[UR8][R6.64] ;  /* 0x0000000806081981 */ /* 0x0000a4000c1e1500 */
[----:B0-----:R-:W-:-:S06]  /*ef20*/  PRMT R7, RZ, 0x7610, R7 ;  /* 0x00007610ff077816 */ /* 0x001fcc0000000007 */
[----:B------:R0:W3:Y:S01]  /*ef30*/  @P1 LDG.E.U16 R7, desc[UR8][R12.64] ;  /* 0x000000080c071981 */ /* 0x0000e2000c1e1500 */
[----:B------:R-:W-:Y:S01]  /*ef40*/  PRMT R6, RZ, 0x7610, R6 ;  /* 0x00007610ff067816 */ /* 0x000fe20000000006 */
[----:B0-----:R-:W-:Y:S02]  /*ef50*/  @P1 IMAD.MOV.U32 R12, RZ, RZ, R22 ;  /* 0x000000ffff0c1224 */ /* 0x001fe400078e0016 */
[----:B------:R-:W-:-:S05]  /*ef60*/  @P1 IMAD.MOV.U32 R13, RZ, RZ, R23 ;  /* 0x000000ffff0d1224 */ /* 0x000fca00078e0017 */
[----:B------:R4:W3:Y:S01]  /*ef70*/  @P1 LDG.E.U16 R6, desc[UR8][R12.64] ;  /* 0x000000080c061981 */ /* 0x0008e2000c1e1500 */
[----:B------:R-:W-:Y:S01]  /*ef80*/  PRMT R5, RZ, 0x7610, R5 ;  /* 0x00007610ff057816 */ /* 0x000fe20000000005 */
[----:B----4-:R-:W-:Y:S02]  /*ef90*/  @P1 IMAD.MOV.U32 R13, RZ, RZ, R21 ;  /* 0x000000ffff0d1224 */ /* 0x010fe400078e0015 */
[----:B------:R-:W-:Y:S01]  /*efa0*/  @P1 IMAD.MOV.U32 R12, RZ, RZ, R15 ;  /* 0x000000ffff0c1224 */ /* 0x000fe200078e000f */
[----:B------:R0:W-:Y:S04]  /*efb0*/  STL [R1+0x1390], R9 ;  /* 0x0013900901007387 */ /* 0x0001e80000100800 */
[----:B------:R-:W4:Y:S04]  /*efc0*/  @P1 LDG.E.U16 R5, desc[UR8][R12.64] ;  /* 0x000000080c051981 */ /* 0x000f28000c1e1500 */
[----:B--2---:R1:W-:Y:S04]  /*efd0*/  STL [R1+0x1364], R8 ;  /* 0x0013640801007387 */ /* 0x0043e80000100800 */
[----:B------:R-:W2:Y:S04]  /*efe0*/  LDL R28, [R1+0x5c0] ;  /* 0x0005c000011c7983 */ /* 0x000ea80000100800 */
[----:B------:R-:W2:Y:S04]  /*eff0*/  LDL R10, [R1+0x5c4] ;  /* 0x0005c400010a7983 */ /* 0x000ea80000100800 */
[----:B---3--:R3:W-:Y:S04]  /*f000*/  STL [R1+0x1368], R7 ;  /* 0x0013680701007387 */ /* 0x0087e80000100800 */
[----:B------:R-:W2:Y:S04]  /*f010*/  LDL R23, [R1+0x4f8] ;  /* 0x0004f80001177983 */ /* 0x000ea80000100800 */
[----:B0-----:R-:W2:Y:S04]  /*f020*/  LDL R9, [R1+0x4fc] ;  /* 0x0004fc0001097983 */ /* 0x001ea80000100800 */
[----:B------:R0:W-:Y:S04]  /*f030*/  STL [R1+0x136c], R6 ;  /* 0x00136c0601007387 */ /* 0x0001e80000100800 */
[----:B------:R-:W2:Y:S04]  /*f040*/  LDL R22, [R1+0x4f0] ;  /* 0x0004f00001167983 */ /* 0x000ea80000100800 */
[----:B-1----:R-:W2:Y:S01]  /*f050*/  LDL R8, [R1+0x4f4] ;  /* 0x0004f40001087983 */ /* 0x002ea20000100800 */
[----:B------:R-:W-:-:S03]  /*f060*/  ISETP.GT.AND P1, PT, R4, 0x36, PT ;  /* 0x000000360400780c */ /* 0x000fc60003f24270 */
[----:B------:R-:W2:Y:S04]  /*f070*/  LDL R21, [R1+0x4ec] ;  /* 0x0004ec0001157983 */ /* 0x000ea80000100800 */
[----:B------:R-:W2:Y:S01]  /*f080*/  LDL R15, [R1+0xba0] ;  /* 0x000ba000010f7983 */ /* 0x000ea20000100800 */
[----:B---3--:R-:W-:Y:S02]  /*f090*/  PRMT R7, RZ, 0x7610, R7 ;  /* 0x00007610ff077816 */ /* 0x008fe40000000007 */
[----:B0-----:R-:W-:Y:S01]  /*f0a0*/  PRMT R6, RZ, 0x7610, R6 ;  /* 0x00007610ff067816 */ /* 0x001fe20000000006 */
[----:B----4-:R0:W-:Y:S02]  /*f0b0*/  STL [R1+0x1370], R5 ;  /* 0x0013700501007387 */ /* 0x0101e40000100800 */
[----:B0-----:R-:W-:Y:S01]  /*f0c0*/  PRMT R5, RZ, 0x7610, R5 ;  /* 0x00007610ff057816 */ /* 0x001fe20000000005 */
[----:B--2---:R-:W-:-:S02]  /*f0d0*/  @P0 IMAD.MOV.U32 R13, RZ, RZ, R28 ;  /* 0x000000ffff0d0224 */ /* 0x004fc400078e001c */
[----:B------:R-:W-:Y:S01]  /*f0e0*/  @P0 IMAD.MOV.U32 R12, RZ, RZ, R10 ;  /* 0x000000ffff0c0224 */ /* 0x000fe200078e000a */
[----:B------:R-:W-:Y:S01]  /*f0f0*/  PRMT R14, RZ, 0x7610, R14 ;  /* 0x00007610ff0e7816 */ /* 0x000fe2000000000e */
[----:B------:R-:W2:Y:S04]  /*f100*/  LDL R10, [R1+0x4e8] ;  /* 0x0004e800010a7983 */ /* 0x000ea80000100800 */
[----:B------:R0:W3:Y:S02]  /*f110*/  @P0 LDG.E.U16 R7, desc[UR8][R12.64] ;  /* 0x000000080c070981 */ /* 0x0000e4000c1e1500 */
[----:B0-----:R-:W-:Y:S02]  /*f120*/  @P1 IMAD.MOV.U32 R13, RZ, RZ, R23 ;  /* 0x000000ffff0d1224 */ /* 0x001fe400078e0017 */
[----:B------:R-:W-:-:S05]  /*f130*/  @P1 IMAD.MOV.U32 R12, RZ, RZ, R9 ;  /* 0x000000ffff0c1224 */ /* 0x000fca00078e0009 */
[----:B------:R0:W4:Y:S02]  /*f140*/  @P1 LDG.E.U16 R5, desc[UR8][R12.64] ;  /* 0x000000080c051981 */ /* 0x000124000c1e1500 */
[----:B0-----:R-:W-:Y:S02]  /*f150*/  @P1 IMAD.MOV.U32 R13, RZ, RZ, R22 ;  /* 0x000000ffff0d1224 */ /* 0x001fe400078e0016 */
[----:B------:R-:W-:-:S05]  /*f160*/  @P1 IMAD.MOV.U32 R12, RZ, RZ, R8 ;  /* 0x000000ffff0c1224 */ /* 0x000fca00078e0008 */
[----:B------:R0:W2:Y:S02]  /*f170*/  @P1 LDG.E.U16 R6, desc[UR8][R12.64] ;  /* 0x000000080c061981 */ /* 0x0000a4000c1e1500 */
[----:B0-----:R-:W-:Y:S02]  /*f180*/  @P1 IMAD.MOV.U32 R12, RZ, RZ, R15 ;  /* 0x000000ffff0c1224 */ /* 0x001fe400078e000f */
[----:B------:R-:W-:-:S05]  /*f190*/  @P1 IMAD.MOV.U32 R13, RZ, RZ, R21 ;  /* 0x000000ffff0d1224 */ /* 0x000fca00078e0015 */
[----:B------:R-:W2:Y:S04]  /*f1a0*/  @P1 LDG.E.U16 R14, desc[UR8][R12.64] ;  /* 0x000000080c0e1981 */ /* 0x000ea8000c1e1500 */
[----:B---3--:R0:W-:Y:S04]  /*f1b0*/  STL [R1+0x48], R7 ;  /* 0x0000480701007387 */ /* 0x0081e80000100800 */
[----:B------:R-:W3:Y:S04]  /*f1c0*/  LDL R9, [R1+0xba4] ;  /* 0x000ba40001097983 */ /* 0x000ee80000100800 */
[----:B0-----:R-:W3:Y:S04]  /*f1d0*/  LDL R7, [R1+0xba8] ;  /* 0x000ba80001077983 */ /* 0x001ee80000100800 */
[----:B----4-:R0:W-:Y:S04]  /*f1e0*/  STL [R1+0x40], R5 ;  /* 0x0000400501007387 */ /* 0x0101e80000100800 */
[----:B------:R-:W4:Y:S04]  /*f1f0*/  LDL R8, [R1+0x4e4] ;  /* 0x0004e40001087983 */ /* 0x000f280000100800 */
[----:B0-----:R-:W4:Y:S04]  /*f200*/  LDL R5, [R1+0xbac] ;  /* 0x000bac0001057983 */ /* 0x001f280000100800 */
[----:B--2---:R0:W-:Y:S04]  /*f210*/  STL [R1+0x38], R6 ;  /* 0x0000380601007387 */ /* 0x0041e80000100800 */
[----:B------:R-:W2:Y:S04]  /*f220*/  LDL R15, [R1+0xbb0] ;  /* 0x000bb000010f7983 */ /* 0x000ea80000100800 */
[----:B0-----:R-:W2:Y:S01]  /*f230*/  LDL R6, [R1+0xbb4] ;  /* 0x000bb40001067983 */ /* 0x001ea20000100800 */
[----:B------:R-:W-:-:S03]  /*f240*/  ISETP.GT.AND P0, PT, R4, 0x37, PT ;  /* 0x000000370400780c */ /* 0x000fc60003f04270 */
[----:B------:R0:W-:Y:S01]  /*f250*/  STL [R1+0x30], R14 ;  /* 0x0000300e01007387 */ /* 0x0001e20000100800 */
[----:B------:R-:W-:Y:S01]  /*f260*/  PRMT R19, RZ, 0x7610, R19 ;  /* 0x00007610ff137816 */ /* 0x000fe20000000013 */
[----:B------:R-:W-:Y:S02]  /*f270*/  @P1 IMAD.MOV.U32 R13, RZ, RZ, R10 ;  /* 0x000000ffff0d1224 */ /* 0x000fe400078e000a */
[----:B------:R-:W2:Y:S04]  /*f280*/  LDL R10, [R1+0xbbc] ;  /* 0x000bbc00010a7983 */ /* 0x000ea80000100800 */
[----:B0-----:R-:W2:Y:S01]  /*f290*/  LDL R14, [R1+0xbc0] ;  /* 0x000bc000010e7983 */ /* 0x001ea20000100800 */
[----:B------:R-:W-:Y:S01]  /*f2a0*/  PRMT R18, RZ, 0x7610, R18 ;  /* 0x00007610ff127816 */ /* 0x000fe20000000012 */
[----:B---3--:R-:W-:-:S02]  /*f2b0*/  @P1 IMAD.MOV.U32 R12, RZ, RZ, R7 ;  /* 0x000000ffff0c1224 */ /* 0x008fc400078e0007 */
[----:B------:R-:W3:Y:S04]  /*f2c0*/  LDL R7, [R1+0xbc8] ;  /* 0x000bc80001077983 */ /* 0x000ee80000100800 */
[----:B------:R0:W3:Y:S02]  /*f2d0*/  @P1 LDG.E.U16 R19, desc[UR8][R12.64] ;  /* 0x000000080c131981 */ /* 0x0000e4000c1e1500 */
[----:B0-----:R-:W-:Y:S02]  /*f2e0*/  @P0 IMAD.MOV.U32 R13, RZ, RZ, R9 ;  /* 0x000000ffff0d0224 */ /* 0x001fe400078e0009 */
[----:B------:R-:W3:Y:S01]  /*f2f0*/  LDL R9, [R1+0xc84] ;  /* 0x000c840001097983 */ /* 0x000ee20000100800 */
[----:B----4-:R-:W-:-:S03]  /*f300*/  @P0 IMAD.MOV.U32 R12, RZ, RZ, R5 ;  /* 0x000000ffff0c0224 */ /* 0x010fc600078e0005 */
[----:B------:R-:W4:Y:S04]  /*f310*/  LDL R5, [R1+0xc8c] ;  /* 0x000c8c0001057983 */ /* 0x000f280000100800 */
[----:B------:R0:W4:Y:S02]  /*f320*/  @P0 LDG.E.U16 R18, desc[UR8][R12.64] ;  /* 0x000000080c120981 */ /* 0x000124000c1e1500 */
[----:B0-----:R-:W-:Y:S02]  /*f330*/  @P0 IMAD.MOV.U32 R13, RZ, RZ, R8 ;  /* 0x000000ffff0d0224 */ /* 0x001fe400078e0008 */
[----:B------:R-:W4:Y:S01]  /*f340*/  LDL R8, [R1+0xc78] ;  /* 0x000c780001087983 */ /* 0x000f220000100800 */
[----:B--2---:R-:W-:-:S03]  /*f350*/  @P0 IMAD.MOV.U32 R12, RZ, RZ, R6 ;  /* 0x000000ffff0c0224 */ /* 0x004fc600078e0006 */
[----:B------:R-:W2:Y:S01]  /*f360*/  LDL R6, [R1+0xc94] ;  /* 0x000c940001067983 */ /* 0x000ea20000100800 */
[----:B------:R-:W-:Y:S02]  /*f370*/  PRMT R17, RZ, 0x7610, R17 ;  /* 0x00007610ff117816 */ /* 0x000fe40000000011 */
[----:B------:R-:W-:Y:S02]  /*f380*/  PRMT R11, RZ, 0x7610, R11 ;  /* 0x00007610ff0b7816 */ /* 0x000fe4000000000b */
[----:B------:R-:W-:Y:S02]  /*f390*/  ISETP.GT.AND P1, PT, R4, 0x3e, PT ;  /* 0x0000003e0400780c */ /* 0x000fe40003f24270 */
[----:B------:R0:W2:Y:S01]  /*f3a0*/  @P0 LDG.E.U16 R17, desc[UR8][R12.64] ;  /* 0x000000080c110981 */ /* 0x0000a2000c1e1500 */
[----:B------:R-:W-:Y:S01]  /*f3b0*/  PRMT R29, RZ, 0x7610, R29 ;  /* 0x00007610ff1d7816 */ /* 0x000fe2000000001d */
[----:B0-----:R-:W-:Y:S02]  /*f3c0*/  @P0 IMAD.MOV.U32 R12, RZ, RZ, R14 ;  /* 0x000000ffff0c0224 */ /* 0x001fe400078e000e */
[----:B------:R-:W-:Y:S01]  /*f3d0*/  @P0 IMAD.MOV.U32 R13, RZ, RZ, R15 ;  /* 0x000000ffff0d0224 */ /* 0x000fe200078e000f */
[----:B------:R-:W-:-:S02]  /*f3e0*/  PRMT R0, RZ, 0x7610, R0 ;  /* 0x00007610ff007816 */ /* 0x000fc40000000000 */
[----:B------:R-:W-:Y:S01]  /*f3f0*/  PRMT R27, RZ, 0x7610, R27 ;  /* 0x00007610ff1b7816 */ /* 0x000fe2000000001b */
[----:B------:R-:W2:Y:S04]  /*f400*/  LDL R15, [R1+0xc90] ;  /* 0x000c9000010f7983 */ /* 0x000ea80000100800 */
[----:B------:R0:W2:Y:S02]  /*f410*/  @P0 LDG.E.U16 R11, desc[UR8][R12.64] ;  /* 0x000000080c0b0981 */ /* 0x0000a4000c1e1500 */
[----:B0-----:R-:W-:Y:S02]  /*f420*/  @P0 IMAD.MOV.U32 R13, RZ, RZ, R10 ;  /* 0x000000ffff0d0224 */ /* 0x001fe400078e000a */
[----:B---3--:R-:W-:Y:S02]  /*f430*/  @P0 IMAD.MOV.U32 R12, RZ, RZ, R7 ;  /* 0x000000ffff0c0224 */ /* 0x008fe400078e0007 */
[----:B------:R-:W3:Y:S04]  /*f440*/  LDL R7, [R1+0xca0] ;  /* 0x000ca00001077983 */ /* 0x000ee80000100800 */
[----:B------:R0:W3:Y:S02]  /*f450*/  @P0 LDG.E.U16 R29, desc[UR8][R12.64] ;  /* 0x000000080c1d0981 */ /* 0x0000e4000c1e1500 */
[----:B0-----:R-:W-:-:S02]  /*f460*/  @P1 IMAD.MOV.U32 R13, RZ, RZ, R9 ;  /* 0x000000ffff0d1224 */ /* 0x001fc400078e0009 */
[----:B----4-:R-:W-:-:S05]  /*f470*/  @P1 IMAD.MOV.U32 R12, RZ, RZ, R5 ;  /* 0x000000ffff0c1224 */ /* 0x010fca00078e0005 */
[----:B------:R2:W4:Y:S02]  /*f480*/  @P1 LDG.E.U16 R0, desc[UR8][R12.64] ;  /* 0x000000080c001981 */ /* 0x000524000c1e1500 */
[----:B--2---:R-:W-:Y:S02]  /*f490*/  @P1 IMAD.MOV.U32 R12, RZ, RZ, R6 ;  /* 0x000000ffff0c1224 */ /* 0x004fe400078e0006 */
[----:B------:R-:W-:-:S05]  /*f4a0*/  @P1 IMAD.MOV.U32 R13, RZ, RZ, R8 ;  /* 0x000000ffff0d1224 */ /* 0x000fca00078e0008 */
[----:B------:R0:W2:Y:S04]  /*f4b0*/  @P1 LDG.E.U16 R27, desc[UR8][R12.64] ;  /* 0x000000080c1b1981 */ /* 0x0000a8000c1e1500 */
[----:B---3--:R-:W-:Y:S04]  /*f4c0*/  STL [R1+0x1304], R29 ;  /* 0x0013041d01007387 */ /* 0x008fe80000100800 */
[----:B------:R-:W3:Y:S04]  /*f4d0*/  LDL R14, [R1+0xc9c] ;  /* 0x000c9c00010e7983 */ /* 0x000ee80000100800 */
[----:B------:R-:W3:Y:S01]  /*f4e0*/  LDL R5, [R1+0xca8] ;  /* 0x000ca80001057983 */ /* 0x000ee20000100800 */
[----:B0-----:R-:W-:-:S03]  /*f4f0*/  @P1 IMAD.MOV.U32 R12, RZ, RZ, R7 ;  /* 0x000000ffff0c1224 */ /* 0x001fc600078e0007 */
[----:B----4-:R-:W-:Y:S04]  /*f500*/  STL [R1+0x1374], R0 ;  /* 0x0013740001007387 */ /* 0x010fe80000100800 */
[----:B------:R0:W-:Y:S04]  /*f510*/  STL [R1+0x10], R11 ;  /* 0x0000100b01007387 */ /* 0x0001e80000100800 */
[----:B------:R-:W4:Y:S04]  /*f520*/  LDL R10, [R1+0xcac] ;  /* 0x000cac00010a7983 */ /* 0x000f280000100800 */
[----:B0-----:R-:W4:Y:S04]  /*f530*/  LDL R11, [R1+0xca4] ;  /* 0x000ca400010b7983 */ /* 0x001f280000100800 */
[----:B------:R-:W-:Y:S04]  /*f540*/  STL [R1+0x28], R19 ;  /* 0x0000281301007387 */ /* 0x000fe80000100800 */
[----:B------:R-:W4:Y:S04]  /*f550*/  LDL R9, [R1+0xc98] ;  /* 0x000c980001097983 */ /* 0x000f280000100800 */
[----:B------:R-:W4:Y:S04]  /*f560*/  LDL R8, [R1+0xcb0] ;  /* 0x000cb00001087983 */ /* 0x000f280000100800 */
[----:B------:R-:W4:Y:S04]  /*f570*/  LDL R6, [R1+0x4e0] ;  /* 0x0004e00001067983 */ /* 0x000f280000100800 */
[----:B--2---:R-:W-:Y:S04]  /*f580*/  STL [R1+0x1378], R27 ;  /* 0x0013781b01007387 */ /* 0x004fe80000100800 */
[----:B------:R-:W-:Y:S04]  /*f590*/  STL [R1+0x1c], R18 ;  /* 0x00001c1201007387 */ /* 0x000fe80000100800 */
[----:B------:R-:W2:Y:S01]  /*f5a0*/  LDL R7, [R1+0x4dc] ;  /* 0x0004dc0001077983 */ /* 0x000ea20000100800 */
[----:B------:R-:W-:-:S02]  /*f5b0*/  PRMT R26, RZ, 0x7610, R26 ;  /* 0x00007610ff1a7816 */ /* 0x000fc4000000001a */
[----:B------:R-:W-:Y:S01]  /*f5c0*/  ISETP.GT.AND P0, PT, R4, 0x3f, PT ;  /* 0x0000003f0400780c */ /* 0x000fe20003f04270 */
[----:B------:R-:W-:Y:S01]  /*f5d0*/  @P1 IMAD.MOV.U32 R13, RZ, RZ, R15 ;  /* 0x000000ffff0d1224 */ /* 0x000fe200078e000f */
[----:B------:R-:W-:Y:S02]  /*f5e0*/  PRMT R25, RZ, 0x7610, R25 ;  /* 0x00007610ff197816 */ /* 0x000fe40000000019 */
[----:B------:R-:W-:Y:S02]  /*f5f0*/  PRMT R24, RZ, 0x7610, R24 ;  /* 0x00007610ff187816 */ /* 0x000fe40000000018 */
[----:B------:R-:W-:Y:S02]  /*f600*/  PRMT R20, RZ, 0x7610, R20 ;  /* 0x00007610ff147816 */ /* 0x000fe40000000014 */
[----:B------:R-:W-:Y:S01]  /*f610*/  PRMT R16, RZ, 0x7610, R16 ;  /* 0x00007610ff107816 */ /* 0x000fe20000000010 */
[----:B------:R3:W2:Y:S04]  /*f620*/  @P1 LDG.E.U16 R26, desc[UR8][R12.64] ;  /* 0x000000080c1a1981 */ /* 0x0006a8000c1e1500 */
[----:B------:R-:W2:Y:S01]  /*f630*/  LDL R0, [R1+0x4d8] ;  /* 0x0004d80001007983 */ /* 0x000ea20000100800 */
[----:B---3--:R-:W-:-:S02]  /*f640*/  @P1 IMAD.MOV.U32 R13, RZ, RZ, R14 ;  /* 0x000000ffff0d1224 */ /* 0x008fc400078e000e */
[----:B------:R-:W-:-:S05]  /*f650*/  @P1 IMAD.MOV.U32 R12, RZ, RZ, R5 ;  /* 0x000000ffff0c1224 */ /* 0x000fca00078e0005 */
[----:B------:R4:W3:Y:S02]  /*f660*/  @P1 LDG.E.U16 R25, desc[UR8][R12.64] ;  /* 0x000000080c191981 */ /* 0x0008e4000c1e1500 */
[----:B----4-:R-:W-:Y:S02]  /*f670*/  @P0 IMAD.MOV.U32 R12, RZ, RZ, R10 ;  /* 0x000000ffff0c0224 */ /* 0x010fe400078e000a */
[----:B------:R-:W-:-:S05]  /*f680*/  @P0 IMAD.MOV.U32 R13, RZ, RZ, R11 ;  /* 0x000000ffff0d0224 */ /* 0x000fca00078e000b */
[----:B------:R0:W4:Y:S02]  /*f690*/  @P0 LDG.E.U16 R24, desc[UR8][R12.64] ;  /* 0x000000080c180981 */ /* 0x000124000c1e1500 */
[----:B0-----:R-:W-:Y:S02]  /*f6a0*/  @P0 IMAD.MOV.U32 R12, RZ, RZ, R8 ;  /* 0x000000ffff0c0224 */ /* 0x001fe400078e0008 */
[----:B------:R-:W-:-:S05]  /*f6b0*/  @P0 IMAD.MOV.U32 R13, RZ, RZ, R9 ;  /* 0x000000ffff0d0224 */ /* 0x000fca00078e0009 */
[----:B------:R0:W4:Y:S02]  /*f6c0*/  @P0 LDG.E.U16 R20, desc[UR8][R12.64] ;  /* 0x000000080c140981 */ /* 0x000124000c1e1500 */
[----:B0-----:R-:W-:Y:S02]  /*f6d0*/  @P0 IMAD.MOV.U32 R12, RZ, RZ, R6 ;  /* 0x000000ffff0c0224 */ /* 0x001fe400078e0006 */
[----:B--2---:R-:W-:-:S05]  /*f6e0*/  @P0 IMAD.MOV.U32 R13, RZ, RZ, R7 ;  /* 0x000000ffff0d0224 */ /* 0x004fca00078e0007 */
[----:B------:R-:W2:Y:S04]  /*f6f0*/  @P0 LDG.E.U16 R16, desc[UR8][R12.64] ;  /* 0x000000080c100981 */ /* 0x000ea8000c1e1500 */
[----:B------:R-:W-:Y:S04]  /*f700*/  STL [R1+0x18], R17 ;  /* 0x0000181101007387 */ /* 0x000fe80000100800 */
[----:B------:R-:W-:Y:S04]  /*f710*/  STL [R1+0x137c], R26 ;  /* 0x00137c1a01007387 */ /* 0x000fe80000100800 */
[----:B------:R-:W2:Y:S04]  /*f720*/  LDL R5, [R1+0x4d4] ;  /* 0x0004d40001057983 */ /* 0x000ea80000100800 */
[----:B---3--:R-:W-:Y:S04]  /*f730*/  STL [R1+0x1380], R25 ;  /* 0x0013801901007387 */ /* 0x008fe80000100800 */
[----:B----4-:R-:W-:Y:S04]  /*f740*/  STL [R1+0x1308], R24 ;  /* 0x0013081801007387 */ /* 0x010fe80000100800 */
[----:B------:R-:W-:Y:S04]  /*f750*/  STL [R1+0x130c], R20 ;  /* 0x00130c1401007387 */ /* 0x000fe80000100800 */
[----:B--2---:R-:W-:Y:S04]  /*f760*/  STL [R1+0x1310], R16 ;  /* 0x0013101001007387 */ /* 0x004fe80000100800 */
[----:B------:R-:W2:Y:S01]  /*f770*/  LDL.LU R23, [R1+0x4c0] ;  /* 0x0004c00001177983 */ /* 0x000ea20000300800 */
[----:B------:R-:W-:Y:S01]  /*f780*/  PRMT R3, RZ, 0x7610, R3 ;  /* 0x00007610ff037816 */ /* 0x000fe20000000003 */
[----:B------:R-:W-:-:S02]  /*f790*/  @P0 IMAD.MOV.U32 R12, RZ, RZ, R0 ;  /* 0x000000ffff0c0224 */ /* 0x000fc400078e0000 */
[----:B------:R-:W-:-:S05]  /*f7a0*/  @P0 IMAD.MOV.U32 R13, RZ, RZ, R5 ;  /* 0x000000ffff0d0224 */ /* 0x000fca00078e0005 */
[----:B------:R-:W3:Y:S01]  /*f7b0*/  @P0 LDG.E.U16 R3, desc[UR8][R12.64] ;  /* 0x000000080c030981 */ /* 0x000ee2000c1e1500 */
[----:B------:R-:W0:Y:S01]  /*f7c0*/  S2R R28, SR_TID.X ;  /* 0x00000000001c7919 */ /* 0x000e220000002100 */
[----:B------:R-:W1:Y:S01]  /*f7d0*/  S2R R2, SR_TID.X ;  /* 0x0000000000027919 */ /* 0x000e620000002100 */
[----:B------:R-:W-:Y:S06]  /*f7e0*/  BAR.SYNC.DEFER_BLOCKING 0x0 ;  /* 0x0000000000007b1d */ /* 0x000fec0000010000 */
[----:B--2---:R2:W-:Y:S04]  /*f7f0*/  STL [R1+0x13e0], R23 ;  /* 0x0013e01701007387 */ /* 0x0045e80000100800 */
[----:B--2---:R-:W2:Y:S01]  /*f800*/  LDL.LU R23, [R1+0x4c4] ;  /* 0x0004c40001177983 */ /* 0x004ea20000300800 */
[----:B0-----:R-:W-:-:S03]  /*f810*/  LOP3.LUT R21, R28, 0x3f, RZ, 0xc0, !PT ;  /* 0x0000003f1c157812 */ /* 0x001fc600078ec0ff */
[----:B------:R-:W4:Y:S04]  /*f820*/  LDL.LU R28, [R1+0x4bc] ;  /* 0x0004bc00011c7983 */ /* 0x000f280000300800 */
        /* <DEDUP_REMOVED lines=17> */
[----:B------:R-:W4:Y:S01]  /*f940*/  LDL.LU R15, [R1+0xc4] ;  /* 0x0000c400010f7983 */ /* 0x000f220000300800 */
[----:B-1----:R-:W-:-:S03]  /*f950*/  LOP3.LUT R2, R2, 0x3f, RZ, 0xc0, !PT ;  /* 0x0000003f02027812 */ /* 0x002fc600078ec0ff */
[----:B------:R-:W4:Y:S04]  /*f960*/  LDL.LU R17, [R1+0xc0] ;  /* 0x0000c00001117983 */ /* 0x000f280000300800 */
[----:B------:R-:W4:Y:S04]  /*f970*/  LDL.LU R18, [R1+0xbc] ;  /* 0x0000bc0001127983 */ /* 0x000f280000300800 */
[----:B------:R-:W4:Y:S04]  /*f980*/  LDL.LU R22, [R1+0x58] ;  /* 0x0000580001167983 */ /* 0x000f280000300800 */
[----:B------:R-:W4:Y:S04]  /*f990*/  LDL.LU R12, [R1+0x43c] ;  /* 0x00043c00010c7983 */ /* 0x000f280000300800 */
[----:B------:R-:W4:Y:S01]  /*f9a0*/  LDL.LU R13, [R1+0x438] ;  /* 0x00043800010d7983 */ /* 0x000f220000300800 */
[----:B------:R-:W-:-:S03]  /*f9b0*/  IMAD.SHL.U32 R2, R2, 0x2, RZ ;  /* 0x0000000202027824 */ /* 0x000fc600078e00ff */
[----:B---3--:R0:W-:Y:S01]  /*f9c0*/  STL [R1+0x1314], R3 ;  /* 0x0013140301007387 */ /* 0x0081e20000100800 */
[----:B------:R-:W-:-:S03]  /*f9d0*/  ISETP.GE.AND P0, PT, R21, R4, PT ;  /* 0x000000041500720c */ /* 0x000fc60003f06270 */
[----:B0-----:R-:W3:Y:S04]  /*f9e0*/  LDL.LU R3, [R1+0x440] ;  /* 0x0004400001037983 */ /* 0x001ee80000300800 */
[----:B------:R0:W-:Y:S04]  /*f9f0*/  STL [R1+0x13d4], R21 ;  /* 0x0013d41501007387 */ /* 0x0001e80000100800 */
[----:B0-----:R-:W3:Y:S04]  /*fa00*/  LDL.LU R21, [R1+0x444] ;  /* 0x0004440001157983 */ /* 0x001ee80000300800 */
[----:B------:R0:W-:Y:S04]  /*fa10*/  STL [R1+0x1394], R4 ;  /* 0x0013940401007387 */ /* 0x0001e80000100800 */
[----:B0-----:R-:W3:Y:S04]  /*fa20*/  LDL.LU R4, [R1+0x4b8] ;  /* 0x0004b80001047983 */ /* 0x001ee80000300800 */
[----:B--2---:R0:W-:Y:S04]  /*fa30*/  STS.U16 [R2+UR5], R23 ;  /* 0x0000001702007988 */ /* 0x0041e80008000405 */
[----:B0-----:R-:W2:Y:S04]  /*fa40*/  LDL.LU R23, [R1+0x13e0] ;  /* 0x0013e00001177983 */ /* 0x001ea80000300800 */
[----:B----4-:R-:W-:Y:S04]  /*fa50*/  STS.U16 [R2+UR5+0x100], R28 ;  /* 0x0001001c02007988 */ /* 0x010fe80008000405 */
[----:B--2---:R0:W-:Y:S04]  /*fa60*/  STS.U16 [R2+UR5+0x80], R23 ;  /* 0x0000801702007988 */ /* 0x0041e80008000405 */
[----:B0-----:R-:W2:Y:S04]  /*fa70*/  LDL.LU R23, [R1+0x54] ;  /* 0x0000540001177983 */ /* 0x001ea80000300800 */
[----:B------:R-:W4:Y:S04]  /*fa80*/  LDL.LU R28, [R1+0x50] ;  /* 0x00005000011c7983 */ /* 0x000f280000300800 */
[----:B---3--:R0:W-:Y:S04]  /*fa90*/  STS.U16 [R2+UR5+0x1080], R3 ;  /* 0x0010800302007988 */ /* 0x0081e80008000405 */
[----:B------:R-:W-:Y:S01]  /*faa0*/  STS.U16 [R2+UR5+0x1000], R21 ;  /* 0x0010001502007988 */ /* 0x000fe20008000405 */
[----:B0-----:R-:W-:-:S05]  /*fab0*/  LOP3.LUT R3, R2, 0x10, RZ, 0x3c, !PT ;  /* 0x0000001002037812 */ /* 0x001fca00078e3cff */
[----:B------:R0:W-:Y:S04]  /*fac0*/  STL [R1+0x13dc], R3 ;  /* 0x0013dc0301007387 */ /* 0x0001e80000100800 */
[----:B0-----:R-:W3:Y:S04]  /*fad0*/  LDL.LU R3, [R1+0x4c] ;  /* 0x00004c0001037983 */ /* 0x001ee80000300800 */
[----:B----4-:R0:W-:Y:S04]  /*fae0*/  STS.U16 [R2+UR5+0x7100], R28 ;  /* 0x0071001c02007988 */ /* 0x0101e80008000405 */
[----:B0-----:R-:W4:Y:S04]  /*faf0*/  LDL.LU R28, [R1+0x4b4] ;  /* 0x0004b400011c7983 */ /* 0x001f280000300800 */
[----:B------:R-:W4:Y:S04]  /*fb00*/  LDL.LU R21, [R1+0x4a4] ;  /* 0x0004a40001157983 */ /* 0x000f280000300800 */
[----:B------:R-:W-:Y:S04]  /*fb10*/  STS.U16 [R2+UR5+0x180], R4 ;  /* 0x0001800402007988 */ /* 0x000fe80008000405 */
        /* <DEDUP_REMOVED lines=23> */
[----:B--2---:R-:W-:Y:S04]  /*fc90*/  STS.U16 [R2+UR5+0x7080], R23 ;  /* 0x0070801702007988 */ /* 0x004fe80008000405 */
[----:B---3--:R-:W-:Y:S04]  /*fca0*/  STS.U16 [R2+UR5+0x7180], R3 ;  /* 0x0071800302007988 */ /* 0x008fe80008000405 */
[----:B----4-:R0:W-:Y:S04]  /*fcb0*/  STL [R1+0x13d8], R21 ;  /* 0x0013d81501007387 */ /* 0x0101e80000100800 */
[----:B0-----:R-:W2:Y:S04]  /*fcc0*/  LDL.LU R21, [R1+0x4ac] ;  /* 0x0004ac0001157983 */ /* 0x001ea80000300800 */
[----:B------:R-:W3:Y:S04]  /*fcd0*/  LDL.LU R4, [R1+0x434] ;  /* 0x0004340001047983 */ /* 0x000ee80000300800 */
[----:B------:R-:W4:Y:S04]  /*fce0*/  LDL.LU R12, [R1+0x42c] ;  /* 0x00042c00010c7983 */ /* 0x000f280000300800 */
[----:B------:R-:W2:Y:S04]  /*fcf0*/  LDL.LU R13, [R1+0x424] ;  /* 0x00042400010d7983 */ /* 0x000ea80000300800 */
        /* <DEDUP_REMOVED lines=23> */
[----:B------:R-:W3:Y:S04]  /*fe70*/  LDL.LU R2, [R1+0x49c] ;  /* 0x00049c0001027983 */ /* 0x000ee80000300800 */
[----:B--2---:R0:W-:Y:S04]  /*fe80*/  STS.U16 [R3+UR5+0x200], R28 ;  /* 0x0002001c03007988 */ /* 0x0041e80008000405 */
[----:B------:R1:W-:Y:S04]  /*fe90*/  STS.U16 [R3+UR5+0x280], R21 ;  /* 0x0002801503007988 */ /* 0x0003e80008000405 */
[----:B0-----:R-:W2:Y:S04]  /*fea0*/  LDL.LU R28, [R1+0x34] ;  /* 0x00003400011c7983 */ /* 0x001ea80000300800 */
[----:B-1----:R-:W2:Y:S04]  /*feb0*/  LDL.LU R21, [R1+0x13d8] ;  /* 0x0013d80001157983 */ /* 0x002ea80000300800 */
[----:B--2---:R0:W-:Y:S04]  /*fec0*/  STS.U16 [R3+UR5+0x300], R21 ;  /* 0x0003001503007988 */ /* 0x0041e80008000405 */
[----:B---3--:R1:W-:Y:S04]  /*fed0*/  STS.U16 [R3+UR5+0x380], R2 ;  /* 0x0003800203007988 */ /* 0x0083e80008000405 */
[----:B0-----:R-:W2:Y:S01]  /*fee0*/  LDL.LU R21, [R1+0x13d4] ;  /* 0x0013d40001157983 */ /* 0x001ea20000300800 */
[----:B-1----:R-:W0:Y:S03]  /*fef0*/  S2R R2, SR_TID.X ;  /* 0x0000000000027919 */ /* 0x002e260000002100 */
[----:B------:R-:W-:Y:S04]  /*ff00*/  STS.U16 [R3+UR5+0x1200], R4 ;  /* 0x0012000403007988 */ /* 0x000fe80008000405 */
[----:B----4-:R-:W-:Y:S04]  /*ff10*/  STS.U16 [R3+UR5+0x1280], R12 ;  /* 0x0012800c03007988 */ /* 0x010fe80008000405 */
[----:B------:R-:W-:Y:S04]  /*ff20*/  STS.U16 [R3+UR5+0x1300], R13 ;  /* 0x0013000d03007988 */ /* 0x000fe80008000405 */
[----:B------:R-:W-:Y:S04]  /*ff30*/  STS.U16 [R3+UR5+0x1380], R16 ;  /* 0x0013801003007988 */ /* 0x000fe80008000405 */
[----:B------:R-:W-:Y:S04]  /*ff40*/  STS.U16 [R3+UR5+0x2200], R20 ;  /* 0x0022001403007988 */ /* 0x000fe80008000405 */
[----:B------:R-:W-:Y:S04]  /*ff50*/  STS.U16 [R3+UR5+0x2280], R24 ;  /* 0x0022801803007988 */ /* 0x000fe80008000405 */
[----:B------:R-:W-:Y:S04]  /*ff60*/  STS.U16 [R3+UR5+0x2300], R25 ;  /* 0x0023001903007988 */ /* 0x000fe80008000405 */
[----:B------:R-:W-:Y:S04]  /*ff70*/  STS.U16 [R3+UR5+0x2380], R26 ;  /* 0x0023801a03007988 */ /* 0x000fe80008000405 */
[----:B------:R-:W-:Y:S04]  /*ff80*/  STS.U16 [R3+UR5+0x3200], R27 ;  /* 0x0032001b03007988 */ /* 0x000fe80008000405 */
[----:B------:R1:W-:Y:S01]  /*ff90*/  STS.U16 [R3+UR5+0x3280], R0 ;  /* 0x0032800003007988 */ /* 0x0003e20008000405 */
[----:B0-----:R-:W-:-:S05]  /*ffa0*/  LOP3.LUT R2, R2, 0x3f, RZ, 0xc0, !PT ;  /* 0x0000003f02027812 */ /* 0x001fca00078ec0ff */
[----:B------:R-:W-:-:S05]  /*ffb0*/  IMAD.SHL.U32 R2, R2, 0x2, RZ ;  /* 0x0000000202027824 */ /* 0x000fca00078e00ff */
[----:B-1----:R-:W-:-:S05]  /*ffc0*/  LOP3.LUT R0, R2, 0x20, RZ, 0x3c, !PT ;  /* 0x0000002002007812 */ /* 0x002fca00078e3cff */
[----:B------:R0:W-:Y:S04]  /*ffd0*/  STL [R1+0x13c8], R0 ;  /* 0x0013c80001007387 */ /* 0x0001e80000100800 */
[----:B0-----:R-:W3:Y:S04]  /*ffe0*/  LDL.LU R0, [R1+0x24] ;  /* 0x0000240001007983 */ /* 0x001ee80000300800 */
        /* <DEDUP_REMOVED lines=16> */
[----:B---3--:R0:W-:Y:S04]  /*100f0*/  STL [R1+0x13d0], R0 ;  /* 0x0013d00001007387 */ /* 0x0081e80000100800 */
[----:B0-----:R-:W3:Y:S04]  /*10100*/  LDL.LU R0, [R1+0x2c] ;  /* 0x00002c0001007983 */ /* 0x001ee80000300800 */
[----:B------:R-:W4:Y:S04]  /*10110*/  LDL.LU R28, [R1+0x490] ;  /* 0x00049000011c7983 */ /* 0x000f280000300800 */
[----:B----4-:R0:W-:Y:S04]  /*10120*/  STL [R1+0x13c4], R28 ;  /* 0x0013c41c01007387 */ /* 0x0101e80000100800 */
[----:B0-----:R-:W4:Y:S04]  /*10130*/  LDL.LU R28, [R1+0x494] ;  /* 0x00049400011c7983 */ /* 0x001f280000300800 */
[----:B----4-:R2:W-:Y:S04]  /*10140*/  STL [R1+0x13cc], R28 ;  /* 0x0013cc1c01007387 */ /* 0x0105e80000100800 */
        /* <DEDUP_REMOVED lines=17> */
[----:B--2---:R-:W-:-:S03]  /*10260*/  IMAD.SHL.U32 R28, R21, 0x2, RZ ;  /* 0x00000002151c7824 */ /* 0x004fc600078e00ff */
[----:B------:R-:W2:Y:S04]  /*10270*/  LDL.LU R10, [R1+0x278] ;  /* 0x00027800010a7983 */ /* 0x000ea80000300800 */
[----:B------:R-:W2:Y:S04]  /*10280*/  LDL.LU R11, [R1+0x1e8] ;  /* 0x0001e800010b7983 */ /* 0x000ea80000300800 */
[----:B------:R-:W2:Y:S04]  /*10290*/  LDL.LU R14, [R1+0x1e4] ;  /* 0x0001e400010e7983 */ /* 0x000ea80000300800 */
[----:B------:R-:W2:Y:S04]  /*102a0*/  LDL.LU R19, [R1+0x1e0] ;  /* 0x0001e00001137983 */ /* 0x000ea80000300800 */
[----:B------:R-:W2:Y:S01]  /*102b0*/  LDL.LU R15, [R1+0x1dc] ;  /* 0x0001dc00010f7983 */ /* 0x000ea20000300800 */
[----:B------:R-:W-:-:S03]  /*102c0*/  LOP3.LUT R28, R28, 0x10, RZ, 0x3c, !PT ;  /* 0x000000101c1c7812 */ /* 0x000fc600078e3cff */
[----:B------:R-:W2:Y:S04]  /*102d0*/  LDL.LU R17, [R1+0xa8] ;  /* 0x0000a80001117983 */ /* 0x000ea80000300800 */
[----:B------:R-:W2:Y:S04]  /*102e0*/  LDL.LU R18, [R1+0xa4] ;  /* 0x0000a40001127983 */ /* 0x000ea80000300800 */
[----:B------:R-:W2:Y:S04]  /*102f0*/  LDL.LU R21, [R1+0xa0] ;  /* 0x0000a00001157983 */ /* 0x000ea80000300800 */
[----:B------:R-:W2:Y:S04]  /*10300*/  LDL.LU R22, [R1+0x7c] ;  /* 0x00007c0001167983 */ /* 0x000ea80000300800 */
[----:B------:R-:W2:Y:S04]  /*10310*/  LDL.LU R23, [R1+0x14] ;  /* 0x0000140001177983 */ /* 0x000ea80000300800 */
[----:B---3--:R0:W-:Y:S04]  /*10320*/  STS.U16 [R28+UR5+0x7300], R0 ;  /* 0x007300001c007988 */ /* 0x0081e80008000405 */
[----:B0-----:R-:W3:Y:S04]  /*10330*/  LDL.LU R0, [R1+0x13d0] ;  /* 0x0013d00001007983 */ /* 0x001ee80000300800 */
[----:B---3--:R0:W-:Y:S04]  /*10340*/  STS.U16 [R28+UR5+0x7380], R0 ;  /* 0x007380001c007988 */ /* 0x0081e80008000405 */
[----:B0-----:R-:W3:Y:S04]  /*10350*/  LDL.LU R28, [R1+0x13cc] ;  /* 0x0013cc00011c7983 */ /* 0x001ee80000300800 */
[----:B------:R-:W3:Y:S04]  /*10360*/  LDL.LU R0, [R1+0x13c8] ;  /* 0x0013c80001007983 */ /* 0x000ee80000300800 */
[----:B---3--:R0:W-:Y:S04]  /*10370*/  STS.U16 [R0+UR5+0x400], R28 ;  /* 0x0004001c00007988 */ /* 0x0081e80008000405 */
[----:B0-----:R-:W3:Y:S04]  /*10380*/  LDL.LU R28, [R1+0x13c4] ;  /* 0x0013c400011c7983 */ /* 0x001ee80000300800 */
[----:B---3--:R0:W-:Y:S04]  /*10390*/  STS.U16 [R0+UR5+0x480], R28 ;  /* 0x0004801c00007988 */ /* 0x0081e80008000405 */
        /* <DEDUP_REMOVED lines=26> */
[----:B0-----:R-:W2:Y:S04]  /*10540*/  LDL.LU R28, [R1+0x13c0] ;  /* 0x0013c000011c7983 */ /* 0x001ea80000300800 */
[----:B------:R0:W-:Y:S04]  /*10550*/  STS.U16 [R0+UR5+0x7400], R23 ;  /* 0x0074001700007988 */ /* 0x0001e80008000405 */
[----:B0-----:R-:W3:Y:S04]  /*10560*/  LDL.LU R23, [R1+0x4] ;  /* 0x0000040001177983 */ /* 0x001ee80000300800 */
[----:B------:R-:W4:Y:S01]  /*10570*/  LDL.LU R15, [R1+0x484] ;  /* 0x00048400010f7983 */ /* 0x000f220000300800 */
[----:B------:R-:W0:Y:S02]  /*10580*/  S2R R2, SR_TID.X ;  /* 0x0000000000027919 */ /* 0x000e240000002100 */
[----:B0-----:R-:W-:-:S05]  /*10590*/  LOP3.LUT R2, R2, 0x3f, RZ, 0xc0, !PT ;  /* 0x0000003f02027812 */ /* 0x001fca00078ec0ff */
[----:B------:R-:W-:Y:S01]  /*105a0*/  IMAD.SHL.U32 R2, R2, 0x2, RZ ;  /* 0x0000000202027824 */ /* 0x000fe200078e00ff */
        /* <DEDUP_REMOVED lines=22> */
[----:B0-----:R-:W-:-:S03]  /*10710*/  LOP3.LUT R15, R2, 0x20, RZ, 0x3c, !PT ;  /* 0x00000020020f7812 */ /* 0x001fc600078e3cff */
[----:B------:R-:W4:Y:S04]  /*10720*/  LDL.LU R14, [R1+0x78] ;  /* 0x00007800010e7983 */ /* 0x000f280000300800 */
[----:B------:R-:W4:Y:S04]  /*10730*/  LDL.LU R19, [R1+0x74] ;  /* 0x0000740001137983 */ /* 0x000f280000300800 */
[----:B--2---:R0:W-:Y:S04]  /*10740*/  STS.U16 [R0+UR5+0x7480], R28 ;  /* 0x0074801c00007988 */ /* 0x0041e80008000405 */
[----:B------:R-:W2:Y:S04]  /*10750*/  LDL.LU R22, [R1+0x70] ;  /* 0x0000700001167983 */ /* 0x000ea80000300800 */
[----:B---3--:R1:W-:Y:S04]  /*10760*/  STS.U16 [R15+UR5+0x7500], R23 ;  /* 0x007500170f007988 */ /* 0x0083e80008000405 */
[----:B0-----:R-:W3:Y:S01]  /*10770*/  LDL.LU R28, [R1+0x6c] ;  /* 0x00006c00011c7983 */ /* 0x001ee20000300800 */
[----:B------:R-:W-:-:S03]  /*10780*/  LOP3.LUT R0, R2, 0x30, RZ, 0x3c, !PT ;  /* 0x0000003002007812 */ /* 0x000fc600078e3cff */
[----:B------:R-:W2:Y:S04]  /*10790*/  LDL.LU R2, [R1+0x404] ;  /* 0x0004040001027983 */ /* 0x000ea80000300800 */
[----:B-1----:R-:W2:Y:S04]  /*107a0*/  LDL.LU R23, [R1+0x13bc] ;  /* 0x0013bc0001177983 */ /* 0x002ea80000300800 */
[----:B--2---:R0:W-:Y:S04]  /*107b0*/  STS.U16 [R15+UR5+0x7580], R23 ;  /* 0x007580170f007988 */ /* 0x0041e80008000405 */
[----:B0-----:R-:W2:Y:S04]  /*107c0*/  LDL.LU R15, [R1+0x13b8] ;  /* 0x0013b800010f7983 */ /* 0x001ea80000300800 */
[----:B------:R0:W-:Y:S04]  /*107d0*/  STL [R1+0x1398], R23 ;  /* 0x0013981701007387 */ /* 0x0001e80000100800 */
[----:B0-----:R-:W3:Y:S04]  /*107e0*/  LDL.LU R23, [R1+0x400] ;  /* 0x0004000001177983 */ /* 0x001ee80000300800 */
[----:B--2---:R0:W-:Y:S04]  /*107f0*/  STS.U16 [R0+UR5+0x600], R15 ;  /* 0x0006000f00007988 */ /* 0x0041e80008000405 */
[----:B----4-:R1:W-:Y:S04]  /*10800*/  STS.U16 [R0+UR5+0x680], R17 ;  /* 0x0006801100007988 */ /* 0x0103e80008000405 */
[----:B------:R2:W-:Y:S04]  /*10810*/  STS.U16 [R0+UR5+0x700], R18 ;  /* 0x0007001200007988 */ /* 0x0005e80008000405 */
[----:B------:R4:W-:Y:S04]  /*10820*/  STS.U16 [R0+UR5+0x780], R21 ;  /* 0x0007801500007988 */ /* 0x0009e80008000405 */
[----:B------:R-:W-:Y:S04]  /*10830*/  STS.U16 [R0+UR5+0x1600], R2 ;  /* 0x0016000200007988 */ /* 0x000fe80008000405 */
[----:B0-----:R-:W3:Y:S04]  /*10840*/  LDL.LU R15, [R1+0x13b4] ;  /* 0x0013b400010f7983 */ /* 0x001ee80000300800 */
[----:B-1----:R-:W3:Y:S04]  /*10850*/  LDL.LU R17, [R1+0x13b0] ;  /* 0x0013b00001117983 */ /* 0x002ee80000300800 */
[----:B--2---:R-:W2:Y:S04]  /*10860*/  LDL.LU R18, [R1+0x13ac] ;  /* 0x0013ac0001127983 */ /* 0x004ea80000300800 */
[----:B----4-:R-:W4:Y:S04]  /*10870*/  LDL.LU R21, [R1+0x13a8] ;  /* 0x0013a80001157983 */ /* 0x010f280000300800 */
[----:B---3--:R0:W-:Y:S04]  /*10880*/  STS.U16 [R0+UR5+0x1680], R23 ;  /* 0x0016801700007988 */ /* 0x0081e80008000405 */
[----:B0-----:R-:W3:Y:S04]  /*10890*/  LDL.LU R23, [R1+0x46c] ;  /* 0x00046c0001177983 */ /* 0x001ee80000300800 */
[----:B---3--:R0:W-:Y:S04]  /*108a0*/  STL [R1+0x139c], R23 ;  /* 0x00139c1701007387 */ /* 0x0081e80000100800 */
[----:B0-----:R-:W3:Y:S01]  /*108b0*/  LDL.LU R23, [R1+0x470] ;  /* 0x0004700001177983 */ /* 0x001ee20000300800 */
[----:B------:R-:W0:Y:S03]  /*108c0*/  S2R R2, SR_TID.X ;  /* 0x0000000000027919 */ /* 0x000e260000002100 */
        /* <DEDUP_REMOVED lines=8> */
[----:B-1----:R-:W3:Y:S04]  /*10950*/  LDL.LU R23, [R1+0x474] ;  /* 0x0004740001177983 */ /* 0x002ee80000300800 */
        /* <DEDUP_REMOVED lines=8> */
[----:B------:R1:W-:Y:S04]  /*109e0*/  STS.U16 [R0+UR5+0x5680], R9 ;  /* 0x0056800900007988 */ /* 0x0003e80008000405 */
[----:B------:R0:W-:Y:S04]  /*109f0*/  STS.U16 [R0+UR5+0x5700], R10 ;  /* 0x0057000a00007988 */ /* 0x0001e80008000405 */
[----:B------:R1:W-:Y:S04]  /*10a00*/  STS.U16 [R0+UR5+0x5780], R11 ;  /* 0x0057800b00007988 */ /* 0x0003e80008000405 */
[----:B------:R-:W-:Y:S04]  /*10a10*/  STS.U16 [R0+UR5+0x6600], R14 ;  /* 0x0066000e00007988 */ /* 0x000fe80008000405 */
[----:B------:R1:W-:Y:S01]  /*10a20*/  STS.U16 [R0+UR5+0x6680], R19 ;  /* 0x0066801300007988 */ /* 0x0003e20008000405 */
[----:B0-----:R-:W-:-:S03]  /*10a30*/  LOP3.LUT R2, R2, 0x3f, RZ, 0xc0, !PT ;  /* 0x0000003f02027812 */ /* 0x001fc600078ec0ff */
[----:B------:R0:W-:Y:S04]  /*10a40*/  STS.U16 [R0+UR5+0x6700], R22 ;  /* 0x0067001600007988 */ /* 0x0001e80008000405 */
[----:B------:R0:W-:Y:S01]  /*10a50*/  STS.U16 [R0+UR5+0x6780], R28 ;  /* 0x0067801c00007988 */ /* 0x0001e20008000405 */
[----:B------:R-:W-:-:S05]  /*10a60*/  IMAD.SHL.U32 R2, R2, 0x2, RZ ;  /* 0x0000000202027824 */ /* 0x000fca00078e00ff */
[C---:B------:R-:W-:Y:S01]  /*10a70*/  LOP3.LUT R3, R2.reuse, 0x40, RZ, 0x3c, !PT ;  /* 0x0000004002037812 */ /* 0x040fe200078e3cff */
[----:B---3--:R3:W-:Y:S04]  /*10a80*/  STL [R1+0x13a4], R23 ;  /* 0x0013a41701007387 */ /* 0x0087e80000100800 */
[----:B------:R-:W2:Y:S04]  /*10a90*/  LDL.LU R4, [R1+0x468] ;  /* 0x0004680001047983 */ /* 0x000ea80000300800 */
[----:B-1----:R-:W2:Y:S04]  /*10aa0*/  LDL.LU R9, [R1+0x3f4] ;  /* 0x0003f40001097983 */ /* 0x002ea80000300800 */
        /* <DEDUP_REMOVED lines=8> */
[----:B0-----:R-:W2:Y:S04]  /*10b30*/  LDL.LU R22, [R1+0x2d8] ;  /* 0x0002d80001167983 */ /* 0x001ea80000300800 */
[----:B------:R-:W2:Y:S04]  /*10b40*/  LDL.LU R24, [R1+0x264] ;  /* 0x0002640001187983 */ /* 0x000ea80000300800 */
[----:B------:R-:W2:Y:S04]  /*10b50*/  LDL.LU R25, [R1+0x260] ;  /* 0x0002600001197983 */ /* 0x000ea80000300800 */
[----:B------:R-:W2:Y:S04]  /*10b60*/  LDL.LU R28, [R1+0x25c] ;  /* 0x00025c00011c7983 */ /* 0x000ea80000300800 */
[----:B------:R-:W2:Y:S01]  /*10b70*/  LDL.LU R26, [R1+0x258] ;  /* 0x00025800011a7983 */ /* 0x000ea20000300800 */
[----:B---3--:R-:W-:-:S03]  /*10b80*/  LOP3.LUT R23, R2, 0x30, RZ, 0x3c, !PT ;  /* 0x0000003002177812 */ /* 0x008fc600078e3cff */
[----:B------:R-:W3:Y:S04]  /*10b90*/  LDL.LU R27, [R1+0xe8] ;  /* 0x0000e800011b7983 */ /* 0x000ee80000300800 */
[----:B------:R-:W3:Y:S04]  /*10ba0*/  LDL.LU R0, [R1+0xe4] ;  /* 0x0000e40001007983 */ /* 0x000ee80000300800 */
[----:B------:R-:W3:Y:S04]  /*10bb0*/  LDL.LU R29, [R1+0xe0] ;  /* 0x0000e000011d7983 */ /* 0x000ee80000300800 */
[----:B------:R-:W3:Y:S04]  /*10bc0*/  LDL.LU R5, [R1+0xdc] ;  /* 0x0000dc0001057983 */ /* 0x000ee80000300800 */
[----:B------:R-:W3:Y:S04]  /*10bd0*/  LDL.LU R6, [R1+0x68] ;  /* 0x0000680001067983 */ /* 0x000ee80000300800 */
[----:B----4-:R-:W-:Y:S04]  /*10be0*/  STS.U16 [R23+UR5+0x7600], R21 ;  /* 0x0076001517007988 */ /* 0x010fe80008000405 */
[----:B------:R-:W4:Y:S04]  /*10bf0*/  LDL.LU R7, [R1+0x64] ;  /* 0x0000640001077983 */ /* 0x000f280000300800 */
[----:B--2---:R-:W-:Y:S04]  /*10c00*/  STS.U16 [R23+UR5+0x7680], R18 ;  /* 0x0076801217007988 */ /* 0x004fe80008000405 */
[----:B------:R-:W2:Y:S04]  /*10c10*/  LDL.LU R8, [R1+0x60] ;  /* 0x0000600001087983 */ /* 0x000ea80000300800 */
[----:B------:R-:W-:Y:S04]  /*10c20*/  STS.U16 [R23+UR5+0x7700], R17 ;  /* 0x0077001117007988 */ /* 0x000fe80008000405 */
[----:B------:R-:W2:Y:S04]  /*10c30*/  LDL.LU R2, [R1+0x360] ;  /* 0x0003600001027983 */ /* 0x000ea80000300800 */
[----:B------:R0:W-:Y:S04]  /*10c40*/  STS.U16 [R23+UR5+0x7780], R15 ;  /* 0x0077800f17007988 */ /* 0x0001e80008000405 */
[----:B0-----:R-:W2:Y:S04]  /*10c50*/  LDL.LU R23, [R1+0x13a4] ;  /* 0x0013a40001177983 */ /* 0x001ea80000300800 */
[----:B------:R-:W3:Y:S04]  /*10c60*/  LDL.LU R15, [R1+0x35c] ;  /* 0x00035c00010f7983 */ /* 0x000ee80000300800 */
[----:B--2---:R0:W-:Y:S04]  /*10c70*/  STS.U16 [R3+UR5+0x800], R23 ;  /* 0x0008001703007988 */ /* 0x0041e80008000405 */
[----:B0-----:R-:W2:Y:S04]  /*10c80*/  LDL.LU R23, [R1+0x13a0] ;  /* 0x0013a00001177983 */ /* 0x001ea80000300800 */
[----:B--2---:R0:W-:Y:S04]  /*10c90*/  STS.U16 [R3+UR5+0x880], R23 ;  /* 0x0008801703007988 */ /* 0x0041e80008000405 */
[----:B0-----:R-:W2:Y:S04]  /*10ca0*/  LDL.LU R23, [R1+0x139c] ;  /* 0x00139c0001177983 */ /* 0x001ea80000300800 */
[----:B--2---:R0:W-:Y:S04]  /*10cb0*/  STS.U16 [R3+UR5+0x900], R23 ;  /* 0x0009001703007988 */ /* 0x0041e80008000405 */
[----:B------:R1:W-:Y:S04]  /*10cc0*/  STS.U16 [R3+UR5+0x980], R4 ;  /* 0x0009800403007988 */ /* 0x0003e80008000405 */
[----:B------:R2:W-:Y:S04]  /*10cd0*/  STS.U16 [R3+UR5+0x1800], R9 ;  /* 0x0018000903007988 */ /* 0x0005e80008000405 */
[----:B------:R0:W-:Y:S04]  /*10ce0*/  STS.U16 [R3+UR5+0x1880], R10 ;  /* 0x0018800a03007988 */ /* 0x0001e80008000405 */
[----:B------:R1:W-:Y:S04]  /*10cf0*/  STS.U16 [R3+UR5+0x1900], R11 ;  /* 0x0019000b03007988 */ /* 0x0003e80008000405 */
[----:B------:R2:W-:Y:S04]  /*10d00*/  STS.U16 [R3+UR5+0x1980], R19 ;  /* 0x0019801303007988 */ /* 0x0005e80008000405 */
[----:B0-----:R-:W4:Y:S04]  /*10d10*/  LDL.LU R23, [R1+0x1398] ;  /* 0x0013980001177983 */ /* 0x001f280000300800 */
[----:B-1----:R-:W4:Y:S04]  /*10d20*/  LDL.LU R4, [R1+0x1394] ;  /* 0x0013940001047983 */ /* 0x002f280000300800 */
[----:B--2---:R-:W2:Y:S04]  /*10d30*/  LDL.LU R9, [R1+0x1390] ;  /* 0x0013900001097983 */ /* 0x004ea80000300800 */
[----:B------:R-:W2:Y:S04]  /*10d40*/  LDL.LU R10, [R1+0x138c] ;  /* 0x00138c00010a7983 */ /* 0x000ea80000300800 */
[----:B------:R-:W2:Y:S04]  /*10d50*/  LDL.LU R11, [R1+0x1388] ;  /* 0x00138800010b7983 */ /* 0x000ea80000300800 */
[----:B------:R-:W2:Y:S04]  /*10d60*/  LDL.LU R19, [R1+0x5c] ;  /* 0x00005c0001137983 */ /* 0x000ea80000300800 */
[----:B------:R0:W-:Y:S04]  /*10d70*/  STS.U16 [R3+UR5+0x2800], R14 ;  /* 0x0028000e03007988 */ /* 0x0001e80008000405 */
[----:B------:R-:W-:Y:S04]  /*10d80*/  STS.U16 [R3+UR5+0x2880], R2 ;  /* 0x0028800203007988 */ /* 0x000fe80008000405 */
[----:B---3--:R-:W-:Y:S04]  /*10d90*/  STS.U16 [R3+UR5+0x2900], R15 ;  /* 0x0029000f03007988 */ /* 0x008fe80008000405 */
[----:B------:R-:W-:Y:S04]  /*10da0*/  STS.U16 [R3+UR5+0x2980], R12 ;  /* 0x0029800c03007988 */ /* 0x000fe80008000405 */
[----:B------:R-:W-:Y:S04]  /*10db0*/  STS.U16 [R3+UR5+0x3800], R13 ;  /* 0x0038000d03007988 */ /* 0x000fe80008000405 */
[----:B0-----:R-:W3:Y:S04]  /*10dc0*/  LDL.LU R14, [R1+0x1384] ;  /* 0x00138400010e7983 */ /* 0x001ee80000300800 */
[----:B------:R-:W-:Y:S04]  /*10dd0*/  STS.U16 [R3+UR5+0x3880], R16 ;  /* 0x0038801003007988 */ /* 0x000fe80008000405 */
[----:B------:R-:W-:Y:S04]  /*10de0*/  STS.U16 [R3+UR5+0x3900], R20 ;  /* 0x0039001403007988 */ /* 0x000fe80008000405 */
[----:B------:R0:W-:Y:S04]  /*10df0*/  STS.U16 [R3+UR5+0x3980], R22 ;  /* 0x0039801603007988 */ /* 0x0001e80008000405 */
[----:B------:R-:W-:Y:S04]  /*10e00*/  STS.U16 [R3+UR5+0x4800], R24 ;  /* 0x0048001803007988 */ /* 0x000fe80008000405 */
[----:B------:R-:W-:Y:S04]  /*10e10*/  STS.U16 [R3+UR5+0x4880], R25 ;  /* 0x0048801903007988 */ /* 0x000fe80008000405 */
[----:B------:R1:W-:Y:S04]  /*10e20*/  STS.U16 [R3+UR5+0x4900], R28 ;  /* 0x0049001c03007988 */ /* 0x0003e80008000405 */
[----:B0-----:R-:W3:Y:S04]  /*10e30*/  LDL.LU R22, [R1+0x464] ;  /* 0x0004640001167983 */ /* 0x001ee80000300800 */
[----:B-1----:R-:W3:Y:S01]  /*10e40*/  LDL.LU R28, [R1+0x460] ;  /* 0x00046000011c7983 */ /* 0x002ee20000300800 */
[----:B------:R-:W0:Y:S03]  /*10e50*/  S2R R2, SR_TID.X ;  /* 0x0000000000027919 */ /* 0x000e260000002100 */
[----:B------:R1:W-:Y:S04]  /*10e60*/  STS.U16 [R3+UR5+0x4980], R26 ;  /* 0x0049801a03007988 */ /* 0x0003e80008000405 */
[----:B------:R1:W-:Y:S04]  /*10e70*/  STS.U16 [R3+UR5+0x5800], R27 ;  /* 0x0058001b03007988 */ /* 0x0003e80008000405 */
[----:B------:R-:W3:Y:S04]  /*10e80*/  LDL.LU R25, [R1+0x45c] ;  /* 0x00045c0001197983 */ /* 0x000ee80000300800 */
[----:B------:R0:W-:Y:S04]  /*10e90*/  STS.U16 [R3+UR5+0x5880], R0 ;  /* 0x0058800003007988 */ /* 0x0001e80008000405 */
[----:B------:R-:W-:Y:S04]  /*10ea0*/  STS.U16 [R3+UR5+0x5900], R29 ;  /* 0x0059001d03007988 */ /* 0x000fe80008000405 */
[----:B------:R0:W-:Y:S04]  /*10eb0*/  STS.U16 [R3+UR5+0x5980], R5 ;  /* 0x0059800503007988 */ /* 0x0001e80008000405 */
[----:B-1----:R-:W3:Y:S04]  /*10ec0*/  LDL.LU R26, [R1+0x458] ;  /* 0x00045800011a7983 */ /* 0x002ee80000300800 */
[----:B------:R-:W3:Y:S04]  /*10ed0*/  LDL.LU R27, [R1+0x3e4] ;  /* 0x0003e400011b7983 */ /* 0x000ee80000300800 */
[----:B0-----:R-:W3:Y:S04]  /*10ee0*/  LDL.LU R0, [R1+0x3e0] ;  /* 0x0003e00001007983 */ /* 0x001ee80000300800 */
[----:B------:R-:W-:Y:S04]  /*10ef0*/  STS.U16 [R3+UR5+0x6800], R6 ;  /* 0x0068000603007988 */ /* 0x000fe80008000405 */
[----:B------:R-:W3:Y:S04]  /*10f00*/  LDL.LU R5, [R1+0x3dc] ;  /* 0x0003dc0001057983 */ /* 0x000ee80000300800 */
[----:B------:R-:W3:Y:S04]  /*10f10*/  LDL.LU R15, [R1+0x354] ;  /* 0x00035400010f7983 */ /* 0x000ee80000300800 */
[----:B------:R-:W3:Y:S04]  /*10f20*/  LDL.LU R12, [R1+0x350] ;  /* 0x00035000010c7983 */ /* 0x000ee80000300800 */
[----:B----4-:R-:W-:Y:S04]  /*10f30*/  STS.U16 [R3+UR5+0x6880], R7 ;  /* 0x0068800703007988 */ /* 0x010fe80008000405 */
[----:B------:R-:W4:Y:S04]  /*10f40*/  LDL.LU R13, [R1+0x34c] ;  /* 0x00034c00010d7983 */ /* 0x000f280000300800 */
[----:B------:R-:W-:Y:S04]  /*10f50*/  STS.U16 [R3+UR5+0x6900], R8 ;  /* 0x0069000803007988 */ /* 0x000fe80008000405 */
[----:B------:R-:W4:Y:S04]  /*10f60*/  LDL.LU R16, [R1+0x348] ;  /* 0x0003480001107983 */ /* 0x000f280000300800 */
[----:B------:R-:W4:Y:S04]  /*10f70*/  LDL.LU R20, [R1+0x2d4] ;  /* 0x0002d40001147983 */ /* 0x000f280000300800 */
[----:B------:R-:W4:Y:S01]  /*10f80*/  LDL.LU R24, [R1+0x2d0] ;  /* 0x0002d00001187983 */ /* 0x000f220000300800 */
[----:B------:R-:W-:-:S05]  /*10f90*/  LOP3.LUT R2, R2, 0x3f, RZ, 0xc0, !PT ;  /* 0x0000003f02027812 */ /* 0x000fca00078ec0ff */
[----:B------:R-:W-:Y:S01]  /*10fa0*/  IMAD.SHL.U32 R2, R2, 0x2, RZ ;  /* 0x0000000202027824 */ /* 0x000fe200078e00ff */
[----:B--2---:R-:W-:Y:S04]  /*10fb0*/  STS.U16 [R3+UR5+0x6980], R19 ;  /* 0x0069801303007988 */ /* 0x004fe80008000405 */
[----:B---3--:R0:W-:Y:S04]  /*10fc0*/  STS.U16 [R3+UR5+0x7800], R14 ;  /* 0x0078000e03007988 */ /* 0x0081e80008000405 */
[----:B------:R1:W-:Y:S04]  /*10fd0*/  STS.U16 [R3+UR5+0x7880], R11 ;  /* 0x0078800b03007988 */ /* 0x0003e80008000405 */
[----:B0-----:R-:W2:Y:S01]  /*10fe0*/  LDL.LU R14, [R1+0x3d8] ;  /* 0x0003d800010e7983 */ /* 0x001ea20000300800 */
[----:B-1----:R-:W-:-:S03]  /*10ff0*/  LOP3.LUT R11, R2, 0x50, RZ, 0x3c, !PT ;  /* 0x00000050020b7812 */ /* 0x002fc600078e3cff */
[----:B------:R-:W3:Y:S04]  /*11000*/  LDL.LU R6, [R1+0x2cc] ;  /* 0x0002cc0001067983 */ /* 0x000ee80000300800 */
[----:B------:R-:W3:Y:S04]  /*11010*/  LDL.LU R7, [R1+0x2c8] ;  /* 0x0002c80001077983 */ /* 0x000ee80000300800 */
[----:B------:R-:W-:Y:S04]  /*11020*/  STS.U16 [R3+UR5+0x7900], R10 ;  /* 0x0079000a03007988 */ /* 0x000fe80008000405 */
[----:B------:R-:W3:Y:S04]  /*11030*/  LDL.LU R29, [R1+0x254] ;  /* 0x00025400011d7983 */ /* 0x000ee80000300800 */
[----:B------:R-:W-:Y:S04]  /*11040*/  STS.U16 [R3+UR5+0x7980], R9 ;  /* 0x0079800903007988 */ /* 0x000fe80008000405 */
[----:B------:R-:W3:Y:S04]  /*11050*/  LDL.LU R8, [R1+0x250] ;  /* 0x0002500001087983 */ /* 0x000ee80000300800 */
[----:B------:R0:W-:Y:S04]  /*11060*/  STS.U16 [R11+UR5+0xa00], R22 ;  /* 0x000a00160b007988 */ /* 0x0001e80008000405 */
[----:B------:R-:W3:Y:S04]  /*11070*/  LDL.LU R19, [R1+0x24c] ;  /* 0x00024c0001137983 */ /* 0x000ee80000300800 */
[----:B------:R1:W-:Y:S04]  /*11080*/  STS.U16 [R11+UR5+0xa80], R28 ;  /* 0x000a801c0b007988 */ /* 0x0003e80008000405 */
[----:B0-----:R-:W3:Y:S04]  /*11090*/  LDL.LU R22, [R1+0x248] ;  /* 0x0002480001167983 */ /* 0x001ee80000300800 */
[----:B-1----:R-:W3:Y:S04]  /*110a0*/  LDL.LU R28, [R1+0xd8] ;  /* 0x0000d800011c7983 */ /* 0x002ee80000300800 */
[----:B------:R-:W3:Y:S04]  /*110b0*/  LDL.LU R2, [R1+0xd4] ;  /* 0x0000d40001027983 */ /* 0x000ee80000300800 */
[----:B------:R-:W3:Y:S04]  /*110c0*/  LDL.LU R9, [R1+0xd0] ;  /* 0x0000d00001097983 */ /* 0x000ee80000300800 */
[----:B------:R-:W3:Y:S04]  /*110d0*/  LDL.LU R10, [R1+0xcc] ;  /* 0x0000cc00010a7983 */ /* 0x000ee80000300800 */
[----:B------:R-:W3:Y:S04]  /*110e0*/  LDL.LU R3, [R1+0x44] ;  /* 0x0000440001037983 */ /* 0x000ee80000300800 */
[----:B------:R0:W-:Y:S04]  /*110f0*/  STS.U16 [R11+UR5+0xb00], R25 ;  /* 0x000b00190b007988 */ /* 0x0001e80008000405 */
[----:B------:R1:W-:Y:S04]  /*11100*/  STS.U16 [R11+UR5+0xb80], R26 ;  /* 0x000b801a0b007988 */ /* 0x0003e80008000405 */
[----:B------:R0:W-:Y:S04]  /*11110*/  STS.U16 [R11+UR5+0x1a00], R27 ;  /* 0x001a001b0b007988 */ /* 0x0001e80008000405 */
[----:B------:R1:W-:Y:S04]  /*11120*/  STS.U16 [R11+UR5+0x1a80], R0 ;  /* 0x001a80000b007988 */ /* 0x0003e80008000405 */
[----:B------:R4:W-:Y:S04]  /*11130*/  STS.U16 [R11+UR5+0x1b00], R5 ;  /* 0x001b00050b007988 */ /* 0x0009e80008000405 */
[----:B0-----:R-:W3:Y:S04]  /*11140*/  LDL.LU R25, [R1+0x1380] ;  /* 0x0013800001197983 */ /* 0x001ee80000300800 */
[----:B-1----:R-:W3:Y:S04]  /*11150*/  LDL.LU R26, [R1+0x137c] ;  /* 0x00137c00011a7983 */ /* 0x002ee80000300800 */
[----:B------:R-:W3:Y:S04]  /*11160*/  LDL.LU R27, [R1+0x1378] ;  /* 0x00137800011b7983 */ /* 0x000ee80000300800 */
[----:B------:R-:W3:Y:S04]  /*11170*/  LDL.LU R0, [R1+0x1374] ;  /* 0x0013740001007983 */ /* 0x000ee80000300800 */
[----:B----4-:R-:W4:Y:S04]  /*11180*/  LDL.LU R5, [R1+0x1370] ;  /* 0x0013700001057983 */ /* 0x010f280000300800 */
        /* <DEDUP_REMOVED lines=11> */
[----:B------:R0:W-:Y:S04]  /*11240*/  STS.U16 [R11+UR5+0x3a80], R24 ;  /* 0x003a80180b007988 */ /* 0x0001e80008000405 */
[----:B------:R-:W2:Y:S04]  /*11250*/  LDL.LU R20, [R1+0x3d0] ;  /* 0x0003d00001147983 */ /* 0x000ea80000300800 */
[----:B---3--:R1:W-:Y:S04]  /*11260*/  STS.U16 [R11+UR5+0x3b00], R6 ;  /* 0x003b00060b007988 */ /* 0x0083e80008000405 */
[----:B------:R3:W-:Y:S04]  /*11270*/  STS.U16 [R11+UR5+0x3b80], R7 ;  /* 0x003b80070b007988 */ /* 0x0007e80008000405 */
[----:B------:R0:W-:Y:S04]  /*11280*/  STS.U16 [R11+UR5+0x4a00], R29 ;  /* 0x004a001d0b007988 */ /* 0x0001e80008000405 */
[----:B------:R1:W-:Y:S04]  /*11290*/  STS.U16 [R11+UR5+0x4a80], R8 ;  /* 0x004a80080b007988 */ /* 0x0003e80008000405 */
[----:B------:R3:W-:Y:S04]  /*112a0*/  STS.U16 [R11+UR5+0x4b00], R19 ;  /* 0x004b00130b007988 */ /* 0x0007e80008000405 */
[----:B0-----:R-:W2:Y:S04]  /*112b0*/  LDL.LU R24, [R1+0x3cc] ;  /* 0x0003cc0001187983 */ /* 0x001ea80000300800 */
[----:B-1----:R-:W2:Y:S04]  /*112c0*/  LDL.LU R6, [R1+0x136c] ;  /* 0x00136c0001067983 */ /* 0x002ea80000300800 */
[----:B---3--:R-:W3:Y:S04]  /*112d0*/  LDL.LU R7, [R1+0x1368] ;  /* 0x0013680001077983 */ /* 0x008ee80000300800 */
[----:B------:R-:W2:Y:S04]  /*112e0*/  LDL.LU R29, [R1+0x3c8] ;  /* 0x0003c800011d7983 */ /* 0x000ea80000300800 */
[----:B------:R-:W2:Y:S04]  /*112f0*/  LDL.LU R8, [R1+0x1364] ;  /* 0x0013640001087983 */ /* 0x000ea80000300800 */
[----:B------:R-:W2:Y:S04]  /*11300*/  LDL.LU R19, [R1+0x1360] ;  /* 0x0013600001137983 */ /* 0x000ea80000300800 */
[----:B------:R0:W-:Y:S04]  /*11310*/  STS.U16 [R11+UR5+0x4b80], R22 ;  /* 0x004b80160b007988 */ /* 0x0001e80008000405 */
[----:B------:R1:W-:Y:S04]  /*11320*/  STS.U16 [R11+UR5+0x5a00], R28 ;  /* 0x005a001c0b007988 */ /* 0x0003e80008000405 */
[----:B0-----:R-:W2:Y:S04]  /*11330*/  LDL.LU R22, [R1+0x135c] ;  /* 0x00135c0001167983 */ /* 0x001ea80000300800 */
[----:B-1----:R-:W2:Y:S04]  /*11340*/  LDL.LU R28, [R1+0x1358] ;  /* 0x00135800011c7983 */ /* 0x002ea80000300800 */
[----:B------:R0:W-:Y:S02]  /*11350*/  STS.U16 [R11+UR5+0x5a80], R2 ;  /* 0x005a80020b007988 */ /* 0x0001e40008000405 */
[----:B0-----:R-:W0:Y:S02]  /*11360*/  S2R R2, SR_TID.X ;  /* 0x0000000000027919 */ /* 0x001e240000002100 */
[----:B------:R1:W-:Y:S04]  /*11370*/  STS.U16 [R11+UR5+0x5b00], R9 ;  /* 0x005b00090b007988 */ /* 0x0003e80008000405 */
[----:B------:R-:W-:Y:S04]  /*11380*/  STS.U16 [R11+UR5+0x5b80], R10 ;  /* 0x005b800a0b007988 */ /* 0x000fe80008000405 */
[----:B------:R1:W-:Y:S04]  /*11390*/  STS.U16 [R11+UR5+0x6a00], R3 ;  /* 0x006a00030b007988 */ /* 0x0003e80008000405 */
[----:B-1----:R-:W4:Y:S04]  /*113a0*/  LDL R9, [R1+0x4d0] ;  /* 0x0004d00001097983 */ /* 0x002f280000100800 */
[----:B------:R-:W4:Y:S01]  /*113b0*/  LDL R3, [R1+0xcb8] ;  /* 0x000cb80001037983 */ /* 0x000f220000100800 */
[----:B------:R-:W-:-:S03]  /*113c0*/  PRMT R4, RZ, 0x7610, R4 ;  /* 0x00007610ff047816 */ /* 0x000fc60000000004 */
[----:B------:R-:W4:Y:S01]  /*113d0*/  LDL R10, [R1+0xcd4] ;  /* 0x000cd400010a7983 */ /* 0x000f220000100800 */
[----:B0-----:R-:W-:-:S05]  /*113e0*/  LOP3.LUT R2, R2, 0x3f, RZ, 0xc0, !PT ;  /* 0x0000003f02027812 */ /* 0x001fca00078ec0ff */
[----:B------:R-:W-:Y:S01]  /*113f0*/  IMAD.SHL.U32 R2, R2, 0x2, RZ ;  /* 0x0000000202027824 */ /* 0x000fe200078e00ff */
[----:B--2---:R0:W-:Y:S04]  /*11400*/  STS.U16 [R11+UR5+0x6a80], R28 ;  /* 0x006a801c0b007988 */ /* 0x0041e80008000405 */
[----:B------:R-:W-:Y:S04]  /*11410*/  STS.U16 [R11+UR5+0x6b00], R22 ;  /* 0x006b00160b007988 */ /* 0x000fe80008000405 */
[----:B------:R-:W-:Y:S04]  /*11420*/  STS.U16 [R11+UR5+0x6b80], R19 ;  /* 0x006b80130b007988 */ /* 0x000fe80008000405 */
[----:B------:R1:W-:Y:S04]  /*11430*/  STS.U16 [R11+UR5+0x7a00], R8 ;  /* 0x007a00080b007988 */ /* 0x0003e80008000405 */
[----:B---3--:R-:W-:Y:S04]  /*11440*/  STS.U16 [R11+UR5+0x7a80], R7 ;  /* 0x007a80070b007988 */ /* 0x008fe80008000405 */
[----:B------:R-:W-:Y:S04]  /*11450*/  STS.U16 [R11+UR5+0x7b00], R6 ;  /* 0x007b00060b007988 */ /* 0x000fe80008000405 */
[----:B----4-:R2:W-:Y:S01]  /*11460*/  STS.U16 [R11+UR5+0x7b80], R5 ;  /* 0x007b80050b007988 */ /* 0x0105e20008000405 */
[----:B0-----:R-:W-:-:S05]  /*11470*/  LOP3.LUT R28, R2, 0x60, RZ, 0x3c, !PT ;  /* 0x00000060021c7812 */ /* 0x001fca00078e3cff */
[----:B------:R0:W-:Y:S04]  /*11480*/  STS.U16 [R28+UR5+0xc00], R14 ;  /* 0x000c000e1c007988 */ /* 0x0001e80008000405 */
[----:B------:R-:W-:Y:S04]  /*11490*/  STS.U16 [R28+UR5+0xc80], R15 ;  /* 0x000c800f1c007988 */ /* 0x000fe80008000405 */
[----:B------:R-:W-:Y:S04]  /*114a0*/  STS.U16 [R28+UR5+0xd00], R12 ;  /* 0x000d000c1c007988 */ /* 0x000fe80008000405 */
[----:B------:R3:W-:Y:S01]  /*114b0*/  STS.U16 [R28+UR5+0xd80], R13 ;  /* 0x000d800d1c007988 */ /* 0x0007e20008000405 */
[----:B-1----:R-:W-:Y:S01]  /*114c0*/  @!P0 IMAD.MOV.U32 R8, RZ, RZ, R3 ;  /* 0x000000ffff088224 */ /* 0x002fe200078e0003 */
[----:B--2---:R-:W-:-:S02]  /*114d0*/  PRMT R5, RZ, 0x7610, R5 ;  /* 0x00007610ff057816 */ /* 0x004fc40000000005 */
[----:B0-----:R-:W2:Y:S04]  /*114e0*/  LDL R14, [R1+0xccc] ;  /* 0x000ccc00010e7983 */ /* 0x001ea80000100800 */
[----:B---3--:R-:W3:Y:S04]  /*114f0*/  LDL R13, [R1+0x4cc] ;  /* 0x0004cc00010d7983 */ /* 0x008ee80000100800 */
[----:B------:R-:W4:Y:S04]  /*11500*/  LDL R12, [R1+0xcc4] ;  /* 0x000cc400010c7983 */ /* 0x000f280000100800 */
[----:B------:R3:W2:Y:S04]  /*11510*/  @!P0 LDG.E.U16 R4, desc[UR8][R8.64] ;  /* 0x0000000808048981 */ /* 0x0006a8000c1e1500 */
[----:B------:R0:W-:Y:S04]  /*11520*/  STS.U16 [R28+UR5+0x1c00], R16 ;  /* 0x001c00101c007988 */ /* 0x0001e80008000405 */
[----:B------:R-:W2:Y:S04]  /*11530*/  LDL R11, [R1+0xcbc] ;  /* 0x000cbc00010b7983 */ /* 0x000ea80000100800 */
[----:B------:R-:W2:Y:S04]  /*11540*/  LDL R15, [R1+0xcc0] ;  /* 0x000cc000010f7983 */ /* 0x000ea80000100800 */
[----:B------:R-:W2:Y:S04]  /*11550*/  LDL R3, [R1+0xcdc] ;  /* 0x000cdc0001037983 */ /* 0x000ea80000100800 */
[----:B0-----:R-:W2:Y:S01]  /*11560*/  LDL R16, [R1+0xcb4] ;  /* 0x000cb40001107983 */ /* 0x001ea20000100800 */
[----:B---3--:R-:W-:-:S02]  /*11570*/  @!P0 IMAD.MOV.U32 R9, RZ, RZ, R13 ;  /* 0x000000ffff098224 */ /* 0x008fc400078e000d */
[----:B----4-:R-:W-:-:S05]  /*11580*/  @!P0 IMAD.MOV.U32 R8, RZ, RZ, R12 ;  /* 0x000000ffff088224 */ /* 0x010fca00078e000c */
[----:B------:R0:W3:Y:S04]  /*11590*/  @!P0 LDG.E.U16 R5, desc[UR8][R8.64] ;  /* 0x0000000808058981 */ /* 0x0000e8000c1e1500 */
[----:B--2---:R-:W-:Y:S04]  /*115a0*/  STL [R1+0x1318], R4 ;  /* 0x0013180401007387 */ /* 0x004fe80000100800 */
[----:B------:R-:W2:Y:S04]  /*115b0*/  LDL R13, [R1+0xcc8] ;  /* 0x000cc800010d7983 */ /* 0x000ea80000100800 */
[----:B------:R-:W2:Y:S01]  /*115c0*/  LDL R12, [R1+0xce4] ;  /* 0x000ce400010c7983 */ /* 0x000ea20000100800 */
[----:B0-----:R-:W-:Y:S01]  /*115d0*/  @!P0 IMAD.MOV.U32 R8, RZ, RZ, R14 ;  /* 0x000000ffff088224 */ /* 0x001fe200078e000e */
[----:B------:R-:W-:-:S02]  /*115e0*/  PRMT R6, RZ, 0x7610, R6 ;  /* 0x00007610ff067816 */ /* 0x000fc40000000006 */
[----:B------:R-:W-:Y:S01]  /*115f0*/  PRMT R7, RZ, 0x7610, R7 ;  /* 0x00007610ff077816 */ /* 0x000fe20000000007 */
[----:B------:R-:W-:-:S05]  /*11600*/  @!P0 IMAD.MOV.U32 R9, RZ, RZ, R16 ;  /* 0x000000ffff098224 */ /* 0x000fca00078e0010 */
[----:B------:R0:W4:Y:S04]  /*11610*/  @!P0 LDG.E.U16 R6, desc[UR8][R8.64] ;  /* 0x0000000808068981 */ /* 0x000128000c1e1500 */
[----:B------:R1:W4:Y:S04]  /*11620*/  @!P0 LDG.E.U16 R7, desc[UR8][R10.64] ;  /* 0x000000080a078981 */ /* 0x000328000c1e1500 */
[----:B---3--:R3:W-:Y:S04]  /*11630*/  STL [R1+0x131c], R5 ;  /* 0x00131c0501007387 */ /* 0x0087e80000100800 */
[----:B------:R-:W4:Y:S04]  /*11640*/  LDL R14, [R1+0xcd0] ;  /* 0x000cd000010e7983 */ /* 0x000f280000100800 */
[----:B---3--:R-:W3:Y:S01]  /*11650*/  LDL R5, [R1+0xcec] ;  /* 0x000cec0001057983 */ /* 0x008ee20000100800 */
[----:B0-----:R-:W-:Y:S01]  /*11660*/  PRMT R8, RZ, 0x7610, R8 ;  /* 0x00007610ff087816 */ /* 0x001fe20000000008 */
[----:B-1----:R-:W-:-:S02]  /*11670*/  @!P0 IMAD.MOV.U32 R10, RZ, RZ, R3 ;  /* 0x000000ffff0a8224 */ /* 0x002fc400078e0003 */
[----:B------:R-:W-:Y:S01]  /*11680*/  @!P0 IMAD.MOV.U32 R11, RZ, RZ, R15 ;  /* 0x000000ffff0b8224 */ /* 0x000fe200078e000f */
[----:B------:R-:W-:-:S04]  /*11690*/  PRMT R9, RZ, 0x7610, R9 ;  /* 0x00007610ff097816 */ /* 0x000fc80000000009 */
[----:B------:R0:W3:Y:S04]  /*116a0*/  @!P0 LDG.E.U16 R8, desc[UR8][R10.64] ;  /* 0x000000080a088981 */ /* 0x0000e8000c1e1500 */
[----:B--2---:R4:W2:Y:S01]  /*116b0*/  @!P0 LDG.E.U16 R9, desc[UR8][R12.64] ;  /* 0x000000080c098981 */ /* 0x0048a2000c1e1500 */
[----:B0-----:R-:W-:Y:S01]  /*116c0*/  PRMT R10, RZ, 0x7610, R10 ;  /* 0x00007610ff0a7816 */ /* 0x001fe2000000000a */
[----:B----4-:R-:W-:Y:S02]  /*116d0*/  @!P0 IMAD.MOV.U32 R13, RZ, RZ, R14 ;  /* 0x000000ffff0d8224 */ /* 0x010fe400078e000e */
[----:B---3--:R-:W-:-:S05]  /*116e0*/  @!P0 IMAD.MOV.U32 R12, RZ, RZ, R5 ;  /* 0x000000ffff0c8224 */ /* 0x008fca00078e0005 */
[----:B------:R-:W3:Y:S04]  /*116f0*/  @!P0 LDG.E.U16 R10, desc[UR8][R12.64] ;  /* 0x000000080c0a8981 */ /* 0x000ee8000c1e1500 */
[----:B------:R-:W-:Y:S04]  /*11700*/  STL [R1+0x1320], R6 ;  /* 0x0013200601007387 */ /* 0x000fe80000100800 */
[----:B------:R-:W-:Y:S04]  /*11710*/  STL [R1+0x1324], R7 ;  /* 0x0013240701007387 */ /* 0x000fe80000100800 */
[----:B------:R-:W4:Y:S04]  /*11720*/  LDL R4, [R1+0xcd8] ;  /* 0x000cd80001047983 */ /* 0x000f280000100800 */
[----:B------:R-:W4:Y:S04]  /*11730*/  LDL R3, [R1+0xcf4] ;  /* 0x000cf40001037983 */ /* 0x000f280000100800 */
[----:B------:R0:W-:Y:S04]  /*11740*/  STS.U16 [R28+UR5+0x1c80], R20 ;  /* 0x001c80141c007988 */ /* 0x0001e80008000405 */
[----:B------:R1:W-:Y:S04]  /*11750*/  STS.U16 [R28+UR5+0x1d00], R24 ;  /* 0x001d00181c007988 */ /* 0x0003e80008000405 */
[----:B------:R2:W-:Y:S04]  /*11760*/  STL [R1+0x1328], R8 ;  /* 0x0013280801007387 */ /* 0x0005e80000100800 */
[----:B0-----:R-:W4:Y:S04]  /*11770*/  LDL R20, [R1+0xcfc] ;  /* 0x000cfc0001147983 */ /* 0x001f280000100800 */
[----:B-1----:R-:W4:Y:S04]  /*11780*/  LDL R24, [R1+0xce0] ;  /* 0x000ce00001187983 */ /* 0x002f280000100800 */
[----:B--2---:R0:W-:Y:S04]  /*11790*/  STL [R1+0x132c], R9 ;  /* 0x00132c0901007387 */ /* 0x0041e80000100800 */
[----:B------:R-:W2:Y:S04]  /*117a0*/  LDL R16, [R1+0xce8] ;  /* 0x000ce80001107983 */ /* 0x000ea80000100800 */
[----:B------:R-:W2:Y:S04]  /*117b0*/  LDL R8, [R1+0xcf0] ;  /* 0x000cf00001087983 */ /* 0x000ea80000100800 */
[----:B------:R-:W2:Y:S04]  /*117c0*/  LDL R7, [R1+0xd0c] ;  /* 0x000d0c0001077983 */ /* 0x000ea80000100800 */
[----:B0-----:R-:W2:Y:S04]  /*117d0*/  LDL R9, [R1+0xd04] ;  /* 0x000d040001097983 */ /* 0x001ea80000100800 */
[----:B---3--:R-:W-:Y:S04]  /*117e0*/  STL [R1+0x1330], R10 ;  /* 0x0013300a01007387 */ /* 0x008fe80000100800 */
[----:B------:R-:W3:Y:S04]  /*117f0*/  LDL R6, [R1+0xcf8] ;  /* 0x000cf80001067983 */ /* 0x000ee80000100800 */
[----:B------:R-:W3:Y:S01]  /*11800*/  LDL R5, [R1+0xd14] ;  /* 0x000d140001057983 */ /* 0x000ee20000100800 */
[----:B------:R-:W-:Y:S01]  /*11810*/  PRMT R11, RZ, 0x7610, R11 ;  /* 0x00007610ff0b7816 */ /* 0x000fe2000000000b */
[----:B----4-:R-:W-:-:S02]  /*11820*/  @!P0 IMAD.MOV.U32 R14, RZ, RZ, R3 ;  /* 0x000000ffff0e8224 */ /* 0x010fc400078e0003 */
[----:B------:R-:W-:Y:S01]  /*11830*/  @!P0 IMAD.MOV.U32 R15, RZ, RZ, R4 ;  /* 0x000000ffff0f8224 */ /* 0x000fe200078e0004 */
[----:B------:R-:W-:Y:S02]  /*11840*/  PRMT R12, RZ, 0x7610, R12 ;  /* 0x00007610ff0c7816 */ /* 0x000fe4000000000c */
[----:B------:R-:W-:Y:S02]  /*11850*/  PRMT R13, RZ, 0x7610, R13 ;  /* 0x00007610ff0d7816 */ /* 0x000fe4000000000d */
[----:B------:R-:W-:Y:S02]  /*11860*/  PRMT R17, RZ, 0x7610, R17 ;  /* 0x00007610ff117816 */ /* 0x000fe40000000011 */
[----:B------:R-:W-:Y:S01]  /*11870*/  PRMT R18, RZ, 0x7610, R18 ;  /* 0x00007610ff127816 */ /* 0x000fe20000000012 */
[----:B------:R0:W4:Y:S04]  /*11880*/  @!P0 LDG.E.U16 R11, desc[UR8][R14.64] ;  /* 0x000000080e0b8981 */ /* 0x000128000c1e1500 */
[----:B------:R-:W4:Y:S04]  /*11890*/  LDL R4, [R1+0xd00] ;  /* 0x000d000001047983 */ /* 0x000f280000100800 */
[----:B------:R-:W4:Y:S01]  /*118a0*/  LDL R3, [R1+0xd1c] ;  /* 0x000d1c0001037983 */ /* 0x000f220000100800 */
[----:B0-----:R-:W-:-:S02]  /*118b0*/  @!P0 IMAD.MOV.U32 R14, RZ, RZ, R20 ;  /* 0x000000ffff0e8224 */ /* 0x001fc400078e0014 */
[----:B------:R-:W-:-:S05]  /*118c0*/  @!P0 IMAD.MOV.U32 R15, RZ, RZ, R24 ;  /* 0x000000ffff0f8224 */ /* 0x000fca00078e0018 */
[----:B------:R2:W4:Y:S02]  /*118d0*/  @!P0 LDG.E.U16 R12, desc[UR8][R14.64] ;  /* 0x000000080e0c8981 */ /* 0x000524000c1e1500 */
[----:B--2---:R-:W-:Y:S02]  /*118e0*/  @!P0 IMAD.MOV.U32 R14, RZ, RZ, R9 ;  /* 0x000000ffff0e8224 */ /* 0x004fe400078e0009 */
[----:B------:R-:W-:-:S05]  /*118f0*/  @!P0 IMAD.MOV.U32 R15, RZ, RZ, R16 ;  /* 0x000000ffff0f8224 */ /* 0x000fca00078e0010 */
[----:B------:R0:W2:Y:S02]  /*11900*/  @!P0 LDG.E.U16 R13, desc[UR8][R14.64] ;  /* 0x000000080e0d8981 */ /* 0x0000a4000c1e1500 */
[----:B0-----:R-:W-:Y:S02]  /*11910*/  @!P0 IMAD.MOV.U32 R14, RZ, RZ, R7 ;  /* 0x000000ffff0e8224 */ /* 0x001fe400078e0007 */
[----:B------:R-:W-:-:S05]  /*11920*/  @!P0 IMAD.MOV.U32 R15, RZ, RZ, R8 ;  /* 0x000000ffff0f8224 */ /* 0x000fca00078e0008 */
[----:B------:R3:W2:Y:S02]  /*11930*/  @!P0 LDG.E.U16 R17, desc[UR8][R14.64] ;  /* 0x000000080e118981 */ /* 0x0006a4000c1e1500 */
[----:B---3--:R-:W-:Y:S02]  /*11940*/  @!P0 IMAD.MOV.U32 R15, RZ, RZ, R6 ;  /* 0x000000ffff0f8224 */ /* 0x008fe400078e0006 */
[----:B------:R-:W-:-:S05]  /*11950*/  @!P0 IMAD.MOV.U32 R14, RZ, RZ, R5 ;  /* 0x000000ffff0e8224 */ /* 0x000fca00078e0005 */
[----:B------:R0:W3:Y:S04]  /*11960*/  @!P0 LDG.E.U16 R18, desc[UR8][R14.64] ;  /* 0x000000080e128981 */ /* 0x0000e8000c1e1500 */
[----:B----4-:R-:W-:Y:S01]  /*11970*/  STL [R1+0x1334], R11 ;  /* 0x0013340b01007387 */ /* 0x010fe20000100800 */
[----:B------:R-:W-:-:S03]  /*11980*/  PRMT R19, RZ, 0x7610, R19 ;  /* 0x00007610ff137816 */ /* 0x000fc60000000013 */
[----:B------:R-:W-:Y:S01]  /*11990*/  STL [R1+0x1338], R12 ;  /* 0x0013380c01007387 */ /* 0x000fe20000100800 */
[----:B0-----:R-:W-:Y:S02]  /*119a0*/  @!P0 IMAD.MOV.U32 R15, RZ, RZ, R4 ;  /* 0x000000ffff0f8224 */ /* 0x001fe400078e0004 */
[----:B------:R-:W-:Y:S01]  /*119b0*/  @!P0 IMAD.MOV.U32 R14, RZ, RZ, R3 ;  /* 0x000000ffff0e8224 */ /* 0x000fe200078e0003 */
[----:B------:R-:W-:Y:S04]  /*119c0*/  STS.U16 [R28+UR5+0x1d80], R29 ;  /* 0x001d801d1c007988 */ /* 0x000fe80008000405 */
[----:B------:R-:W4:Y:S04]  /*119d0*/  @!P0 LDG.E.U16 R19, desc[UR8][R14.64] ;  /* 0x000000080e138981 */ /* 0x000f28000c1e1500 */
[----:B--2---:R-:W-:Y:S04]  /*119e0*/  STL [R1+0x133c], R13 ;  /* 0x00133c0d01007387 */ /* 0x004fe80000100800 */
[----:B------:R-:W-:Y:S04]  /*119f0*/  STL [R1+0x1340], R17 ;  /* 0x0013401101007387 */ /* 0x000fe80000100800 */
[----:B---3--:R0:W-:Y:S04]  /*11a00*/  STL [R1+0x1344], R18 ;  /* 0x0013441201007387 */ /* 0x0081e80000100800 */
[----:B0-----:R-:W2:Y:S04]  /*11a10*/  LDL.LU R18, [R1+0x3a8] ;  /* 0x0003a80001127983 */ /* 0x001ea80000300800 */
[----:B------:R-:W3:Y:S04]  /*11a20*/  LDL.LU R17, [R1+0x340] ;  /* 0x0003400001117983 */ /* 0x000ee80000300800 */
        /* <DEDUP_REMOVED lines=15> */
[----:B------:R-:W2:Y:S04]  /*11b20*/  LDL R14, [R1+0xd08] ;  /* 0x000d0800010e7983 */ /* 0x000ea80000100800 */
[----:B------:R-:W2:Y:S01]  /*11b30*/  LDL R15, [R1+0xd28] ;  /* 0x000d2800010f7983 */ /* 0x000ea20000100800 */
[----:B------:R-:W-:-:S03]  /*11b40*/  PRMT R21, RZ, 0x7610, R21 ;  /* 0x00007610ff157816 */ /* 0x000fc60000000015 */
[----:B----4-:R0:W-:Y:S04]  /*11b50*/  STL [R1+0x1348], R19 ;  /* 0x0013481301007387 */ /* 0x0101e80000100800 */
[----:B0-----:R-:W4:Y:S01]  /*11b60*/  LDL.LU R19, [R1+0x3b0] ;  /* 0x0003b00001137983 */ /* 0x001f220000300800 */
[----:B--2---:R-:W-:-:S04]  /*11b70*/  @!P0 LOP3.LUT R15, R15, R14, RZ, 0x3c, !PT ;  /* 0x0000000e0f0f8212 */ /* 0x004fc800078e3cff */
[----:B------:R-:W-:-:S04]  /*11b80*/  @!P0 LOP3.LUT R14, R15, R14, RZ, 0x3c, !PT ;  /* 0x0000000e0f0e8212 */ /* 0x000fc800078e3cff */
[----:B------:R-:W-:-:S05]  /*11b90*/  @!P0 LOP3.LUT R15, R15, R14, RZ, 0x3c, !PT ;  /* 0x0000000e0f0f8212 */ /* 0x000fca00078e3cff */
[----:B------:R0:W2:Y:S04]  /*11ba0*/  @!P0 LDG.E.U16 R21, desc[UR8][R14.64] ;  /* 0x000000080e158981 */ /* 0x0000a8000c1e1500 */
[----:B------:R-:W0:Y:S04]  /*11bb0*/  LDL R14, [R1+0xd10] ;  /* 0x000d1000010e7983 */ /* 0x000e280000100800 */
[----:B------:R-:W0:Y:S01]  /*11bc0*/  LDL R15, [R1+0xd24] ;  /* 0x000d2400010f7983 */ /* 0x000e220000100800 */
[----:B------:R-:W-:Y:S02]  /*11bd0*/  PRMT R22, RZ, 0x7610, R22 ;  /* 0x00007610ff167816 */ /* 0x000fe40000000016 */
[----:B0-----:R-:W-:-:S04]  /*11be0*/  @!P0 LOP3.LUT R15, R15, R14, RZ, 0x3c, !PT ;  /* 0x0000000e0f0f8212 */ /* 0x001fc800078e3cff */
[----:B------:R-:W-:-:S04]  /*11bf0*/  @!P0 LOP3.LUT R14, R15, R14, RZ, 0x3c, !PT ;  /* 0x0000000e0f0e8212 */ /* 0x000fc800078e3cff */
[----:B------:R-:W-:Y:S01]  /*11c00*/  @!P0 LOP3.LUT R15, R15, R14, RZ, 0x3c, !PT ;  /* 0x0000000e0f0f8212 */ /* 0x000fe200078e3cff */
[----:B--2---:R0:W-:Y:S04]  /*11c10*/  STL [R1+0x134c], R21 ;  /* 0x00134c1501007387 */ /* 0x0041e80000100800 */
[----:B------:R1:W2:Y:S04]  /*11c20*/  @!P0 LDG.E.U16 R22, desc[UR8][R14.64] ;  /* 0x000000080e168981 */ /* 0x0002a8000c1e1500 */
[----:B0-----:R-:W2:Y:S04]  /*11c30*/  LDL.LU R21, [R1+0x3b8] ;  /* 0x0003b80001157983 */ /* 0x001ea80000300800 */
[----:B------:R-:W1:Y:S04]  /*11c40*/  LDL R14, [R1+0xd18] ;  /* 0x000d1800010e7983 */ /* 0x000e680000100800 */
[----:B------:R-:W1:Y:S01]  /*11c50*/  LDL R15, [R1+0xd20] ;  /* 0x000d2000010f7983 */ /* 0x000e620000100800 */
[----:B------:R-:W-:-:S02]  /*11c60*/  PRMT R23, RZ, 0x7610, R23 ;  /* 0x00007610ff177816 */ /* 0x000fc40000000017 */
[----:B-1----:R-:W-:-:S04]  /*11c70*/  @!P0 LOP3.LUT R15, R15, R14, RZ, 0x3c, !PT ;  /* 0x0000000e0f0f8212 */ /* 0x002fc800078e3cff */
[----:B------:R-:W-:-:S04]  /*11c80*/  @!P0 LOP3.LUT R14, R15, R14, RZ, 0x3c, !PT ;  /* 0x0000000e0f0e8212 */ /* 0x000fc800078e3cff */
[----:B------:R-:W-:Y:S01]  /*11c90*/  @!P0 LOP3.LUT R15, R15, R14, RZ, 0x3c, !PT ;  /* 0x0000000e0f0f8212 */ /* 0x000fe200078e3cff */
[----:B--2---:R0:W-:Y:S04]  /*11ca0*/  STL [R1+0x1350], R22 ;  /* 0x0013501601007387 */ /* 0x0041e80000100800 */
[----:B------:R-:W2:Y:S04]  /*11cb0*/  @!P0 LDG.E.U16 R23, desc[UR8][R14.64] ;  /* 0x000000080e178981 */ /* 0x000ea8000c1e1500 */
[----:B0-----:R-:W3:Y:S04]  /*11cc0*/  LDL.LU R22, [R1+0x3c0] ;  /* 0x0003c00001167983 */ /* 0x001ee80000300800 */
[----:B--2---:R0:W-:Y:S04]  /*11cd0*/  STL [R1+0x1354], R23 ;  /* 0x0013541701007387 */ /* 0x0041e80000100800 */
[----:B---3--:R1:W-:Y:S04]  /*11ce0*/  STS.U16 [R28+UR5+0x2c00], R22 ;  /* 0x002c00161c007988 */ /* 0x0083e80008000405 */
[----:B------:R2:W-:Y:S04]  /*11cf0*/  STS.U16 [R28+UR5+0x2c80], R21 ;  /* 0x002c80151c007988 */ /* 0x0005e80008000405 */
[----:B----4-:R3:W-:Y:S04]  /*11d00*/  STS.U16 [R28+UR5+0x2d00], R19 ;  /* 0x002d00131c007988 */ /* 0x0107e80008000405 */
[----:B0-----:R-:W4:Y:S04]  /*11d10*/  LDL.LU R23, [R1+0x4b0] ;  /* 0x0004b00001177983 */ /* 0x001f280000300800 */
[----:B------:R0:W-:Y:S04]  /*11d20*/  STS.U16 [R28+UR5+0x2d80], R18 ;  /* 0x002d80121c007988 */ /* 0x0001e80008000405 */
[----:B------:R0:W-:Y:S04]  /*11d30*/  STS.U16 [R28+UR5+0x3c00], R17 ;  /* 0x003c00111c007988 */ /* 0x0001e80008000405 */
[----:B-1----:R-:W4:Y:S04]  /*11d40*/  LDL.LU R22, [R1+0x4a8] ;  /* 0x0004a80001167983 */ /* 0x002f280000300800 */
[----:B--2---:R-:W2:Y:S04]  /*11d50*/  LDL.LU R21, [R1+0x4a0] ;  /* 0x0004a00001157983 */ /* 0x004ea80000300800 */
[----:B---3--:R-:W3:Y:S04]  /*11d60*/  LDL.LU R19, [R1+0x498] ;  /* 0x0004980001137983 */ /* 0x008ee80000300800 */
[----:B------:R1:W-:Y:S04]  /*11d70*/  STS.U16 [R28+UR5+0x3c80], R13 ;  /* 0x003c800d1c007988 */ /* 0x0003e80008000405 */
[----:B0-----:R-:W3:Y:S04]  /*11d80*/  LDL.LU R18, [R1+0x430] ;  /* 0x0004300001127983 */ /* 0x001ee80000300800 */
[----:B------:R-:W3:Y:S04]  /*11d90*/  LDL.LU R17, [R1+0x428] ;  /* 0x0004280001117983 */ /* 0x000ee80000300800 */
[----:B------:R0:W-:Y:S04]  /*11da0*/  STS.U16 [R28+UR5+0x3d00], R12 ;  /* 0x003d000c1c007988 */ /* 0x0001e80008000405 */
[----:B------:R0:W-:Y:S04]  /*11db0*/  STS.U16 [R28+UR5+0x3d80], R11 ;  /* 0x003d800b1c007988 */ /* 0x0001e80008000405 */
[----:B------:R0:W-:Y:S04]  /*11dc0*/  STS.U16 [R28+UR5+0x4c00], R10 ;  /* 0x004c000a1c007988 */ /* 0x0001e80008000405 */
[----:B------:R0:W-:Y:S04]  /*11dd0*/  STS.U16 [R28+UR5+0x4c80], R9 ;  /* 0x004c80091c007988 */ /* 0x0001e80008000405 */
[----:B-1----:R-:W3:Y:S04]  /*11de0*/  LDL.LU R13, [R1+0x420] ;  /* 0x00042000010d7983 */ /* 0x002ee80000300800 */
[----:B------:R1:W-:Y:S04]  /*11df0*/  STS.U16 [R28+UR5+0x4d00], R8 ;  /* 0x004d00081c007988 */ /* 0x0003e80008000405 */
[----:B0-----:R-:W3:Y:S04]  /*11e00*/  LDL.LU R12, [R1+0x418] ;  /* 0x00041800010c7983 */ /* 0x001ee80000300800 */
[----:B------:R-:W3:Y:S04]  /*11e10*/  LDL.LU R11, [R1+0x3a0] ;  /* 0x0003a000010b7983 */ /* 0x000ee80000300800 */
[----:B------:R0:W-:Y:S04]  /*11e20*/  STS.U16 [R28+UR5+0x4d80], R7 ;  /* 0x004d80071c007988 */ /* 0x0001e80008000405 */
[----:B------:R-:W3:Y:S04]  /*11e30*/  LDL.LU R10, [R1+0x398] ;  /* 0x00039800010a7983 */ /* 0x000ee80000300800 */
[----:B------:R-:W3:Y:S04]  /*11e40*/  LDL.LU R9, [R1+0x390] ;  /* 0x0003900001097983 */ /* 0x000ee80000300800 */
[----:B------:R0:W-:Y:S04]  /*11e50*/  STS.U16 [R28+UR5+0x5c00], R6 ;  /* 0x005c00061c007988 */ /* 0x0001e80008000405 */
[----:B------:R0:W-:Y:S04]  /*11e60*/  STS.U16 [R28+UR5+0x5c80], R5 ;  /* 0x005c80051c007988 */ /* 0x0001e80008000405 */
[----:B-1----:R-:W3:Y:S04]  /*11e70*/  LDL.LU R8, [R1+0x388] ;  /* 0x0003880001087983 */ /* 0x002ee80000300800 */
[----:B0-----:R-:W3:Y:S04]  /*11e80*/  LDL.LU R7, [R1+0x320] ;  /* 0x0003200001077983 */ /* 0x001ee80000300800 */
[----:B------:R0:W-:Y:S04]  /*11e90*/  STS.U16 [R28+UR5+0x5d00], R4 ;  /* 0x005d00041c007988 */ /* 0x0001e80008000405 */
[----:B------:R1:W-:Y:S04]  /*11ea0*/  STS.U16 [R28+UR5+0x5d80], R3 ;  /* 0x005d80031c007988 */ /* 0x0003e80008000405 */
[----:B------:R0:W-:Y:S04]  /*11eb0*/  STS.U16 [R28+UR5+0x6c00], R16 ;  /* 0x006c00101c007988 */ /* 0x0001e80008000405 */
[----:B------:R-:W3:Y:S04]  /*11ec0*/  LDL.LU R6, [R1+0x318] ;  /* 0x0003180001067983 */ /* 0x000ee80000300800 */
[----:B------:R-:W3:Y:S04]  /*11ed0*/  LDL.LU R5, [R1+0x310] ;  /* 0x0003100001057983 */ /* 0x000ee80000300800 */
[----:B------:R1:W-:Y:S04]  /*11ee0*/  STS.U16 [R28+UR5+0x6c80], R20 ;  /* 0x006c80141c007988 */ /* 0x0003e80008000405 */
[----:B0-----:R-:W3:Y:S04]  /*11ef0*/  LDL.LU R4, [R1+0x308] ;  /* 0x0003080001047983 */ /* 0x001ee80000300800 */
[----:B-1----:R-:W3:Y:S04]  /*11f00*/  LDL.LU R3, [R1+0x2a0] ;  /* 0x0002a00001037983 */ /* 0x002ee80000300800 */
[----:B------:R-:W3:Y:S04]  /*11f10*/  LDL.LU R16, [R1+0x298] ;  /* 0x0002980001107983 */ /* 0x000ee80000300800 */
[----:B------:R0:W-:Y:S04]  /*11f20*/  STS.U16 [R28+UR5+0x6d00], R24 ;  /* 0x006d00181c007988 */ /* 0x0001e80008000405 */
[----:B------:R1:W-:Y:S04]  /*11f30*/  STS.U16 [R28+UR5+0x6d80], R29 ;  /* 0x006d801d1c007988 */ /* 0x0003e80008000405 */
[----:B------:R-:W3:Y:S04]  /*11f40*/  LDL.LU R20, [R1+0x290] ;  /* 0x0002900001147983 */ /* 0x000ee80000300800 */
[----:B0-----:R-:W3:Y:S04]  /*11f50*/  LDL.LU R24, [R1+0x288] ;  /* 0x0002880001187983 */ /* 0x001ee80000300800 */
[----:B-1----:R-:W3:Y:S04]  /*11f60*/  LDL.LU R29, [R1+0x200] ;  /* 0x00020000011d7983 */ /* 0x002ee80000300800 */
[----:B------:R0:W-:Y:S04]  /*11f70*/  STS.U16 [R28+UR5+0x7c00], R0 ;  /* 0x007c00001c007988 */ /* 0x0001e80008000405 */
[----:B------:R-:W3:Y:S04]  /*11f80*/  LDL.LU R14, [R1+0x18] ;  /* 0x00001800010e7983 */ /* 0x000ee80000300800 */
[----:B------:R-:W3:Y:S04]  /*11f90*/  LDL.LU R15, [R1+0x10] ;  /* 0x00001000010f7983 */ /* 0x000ee80000300800 */
[----:B------:R1:W-:Y:S04]  /*11fa0*/  STS.U16 [R28+UR5+0x7c80], R27 ;  /* 0x007c801b1c007988 */ /* 0x0003e80008000405 */
[----:B------:R1:W-:Y:S04]  /*11fb0*/  STS.U16 [R28+UR5+0x7d00], R26 ;  /* 0x007d001a1c007988 */ /* 0x0003e80008000405 */
[----:B------:R1:W-:Y:S01]  /*11fc0*/  STS.U16 [R28+UR5+0x7d80], R25 ;  /* 0x007d80191c007988 */ /* 0x0003e20008000405 */
[----:B0-----:R-:W-:-:S03]  /*11fd0*/  LOP3.LUT R0, R2, 0x70, RZ, 0x3c, !PT ;  /* 0x0000007002007812 */ /* 0x001fc600078e3cff */
[----:B------:R-:W3:Y:S04]  /*11fe0*/  LDL.LU R2, [R1+0x1f8] ;  /* 0x0001f80001027983 */ /* 0x000ee80000300800 */
[----:B-1----:R-:W3:Y:S04]  /*11ff0*/  LDL.LU R27, [R1+0x1c] ;  /* 0x00001c00011b7983 */ /* 0x002ee80000300800 */
[----:B------:R-:W3:Y:S04]  /*12000*/  LDL.LU R26, [R1+0x48] ;  /* 0x00004800011a7983 */ /* 0x000ee80000300800 */
[----:B------:R-:W3:Y:S04]  /*12010*/  LDL.LU R25, [R1+0x1f0] ;  /* 0x0001f00001197983 */ /* 0x000ee80000300800 */
[----:B----4-:R0:W-:Y:S04]  /*12020*/  STS.U16 [R0+UR5+0xe00], R23 ;  /* 0x000e001700007988 */ /* 0x0101e80008000405 */
[----:B------:R1:W-:Y:S04]  /*12030*/  STS.U16 [R0+UR5+0xe80], R22 ;  /* 0x000e801600007988 */ /* 0x0003e80008000405 */
[----:B--2---:R2:W-:Y:S04]  /*12040*/  STS.U16 [R0+UR5+0xf00], R21 ;  /* 0x000f001500007988 */ /* 0x0045e80008000405 */
[----:B---3--:R3:W-:Y:S04]  /*12050*/  STS.U16 [R0+UR5+0xf80], R19 ;  /* 0x000f801300007988 */ /* 0x0087e80008000405 */
[----:B0-----:R-:W4:Y:S04]  /*12060*/  LDL.LU R23, [R1+0x1354] ;  /* 0x0013540001177983 */ /* 0x001f280000300800 */
[----:B------:R0:W-:Y:S04]  /*12070*/  STS.U16 [R0+UR5+0x1e00], R18 ;  /* 0x001e001200007988 */ /* 0x0001e80008000405 */
[----:B------:R0:W-:Y:S04]  /*12080*/  STS.U16 [R0+UR5+0x1e80], R17 ;  /* 0x001e801100007988 */ /* 0x0001e80008000405 */
[----:B-1----:R-:W4:Y:S04]  /*12090*/  LDL.LU R22, [R1+0x1350] ;  /* 0x0013500001167983 */ /* 0x002f280000300800 */
[----:B--2---:R-:W2:Y:S04]  /*120a0*/  LDL.LU R21, [R1+0x134c] ;  /* 0x00134c0001157983 */ /* 0x004ea80000300800 */
[----:B---3--:R-:W3:Y:S04]  /*120b0*/  LDL.LU R19, [R1+0x1348] ;  /* 0x0013480001137983 */ /* 0x008ee80000300800 */
[----:B------:R1:W-:Y:S04]  /*120c0*/  STS.U16 [R0+UR5+0x1f00], R13 ;  /* 0x001f000d00007988 */ /* 0x0003e80008000405 */
[----:B0-----:R-:W2:Y:S04]  /*120d0*/  LDL.LU R18, [R1+0x1344] ;  /* 0x0013440001127983 */ /* 0x001ea80000300800 */
[----:B------:R-:W2:Y:S04]  /*120e0*/  LDL.LU R17, [R1+0x1340] ;  /* 0x0013400001117983 */ /* 0x000ea80000300800 */
[----:B------:R0:W-:Y:S04]  /*120f0*/  STS.U16 [R0+UR5+0x1f80], R12 ;  /* 0x001f800c00007988 */ /* 0x0001e80008000405 */
[----:B------:R0:W-:Y:S04]  /*12100*/  STS.U16 [R0+UR5+0x2e00], R11 ;  /* 0x002e000b00007988 */ /* 0x0001e80008000405 */
[----:B------:R0:W-:Y:S04]  /*12110*/  STS.U16 [R0+UR5+0x2e80], R10 ;  /* 0x002e800a00007988 */ /* 0x0001e80008000405 */
[----:B------:R0:W-:Y:S04]  /*12120*/  STS.U16 [R0+UR5+0x2f00], R9 ;  /* 0x002f000900007988 */ /* 0x0001e80008000405 */
[----:B-1----:R-:W2:Y:S04]  /*12130*/  LDL.LU R13, [R1+0x133c] ;  /* 0x00133c00010d7983 */ /* 0x002ea80000300800 */
[----:B0-----:R-:W2:Y:S04]  /*12140*/  LDL.LU R12, [R1+0x1338] ;  /* 0x00133800010c7983 */ /* 0x001ea80000300800 */
[----:B------:R0:W-:Y:S04]  /*12150*/  STS.U16 [R0+UR5+0x2f80], R8 ;  /* 0x002f800800007988 */ /* 0x0001e80008000405 */
[----:B------:R-:W2:Y:S04]  /*12160*/  LDL.LU R11, [R1+0x1334] ;  /* 0x00133400010b7983 */ /* 0x000ea80000300800 */
[----:B------:R-:W2:Y:S04]  /*12170*/  LDL.LU R10, [R1+0x1330] ;  /* 0x00133000010a7983 */ /* 0x000ea80000300800 */
[----:B------:R1:W-:Y:S04]  /*12180*/  STS.U16 [R0+UR5+0x3e00], R7 ;  /* 0x003e000700007988 */ /* 0x0003e80008000405 */
[----:B------:R-:W2:Y:S04]  /*12190*/  LDL.LU R9, [R1+0x132c] ;  /* 0x00132c0001097983 */ /* 0x000ea80000300800 */
[----:B------:R1:W-:Y:S04]  /*121a0*/  STS.U16 [R0+UR5+0x3e80], R6 ;  /* 0x003e800600007988 */ /* 0x0003e80008000405 */
[----:B------:R1:W-:Y:S04]  /*121b0*/  STS.U16 [R0+UR5+0x3f00], R5 ;  /* 0x003f000500007988 */ /* 0x0003e80008000405 */
[----:B0-----:R-:W2:Y:S04]  /*121c0*/  LDL.LU R8, [R1+0x1328] ;  /* 0x0013280001087983 */ /* 0x001ea80000300800 */
[----:B-1----:R-:W2:Y:S04]  /*121d0*/  LDL.LU R7, [R1+0x1324] ;  /* 0x0013240001077983 */ /* 0x002ea80000300800 */
[----:B------:R0:W-:Y:S04]  /*121e0*/  STS.U16 [R0+UR5+0x3f80], R4 ;  /* 0x003f800400007988 */ /* 0x0001e80008000405 */
[----:B------:R1:W-:Y:S04]  /*121f0*/  STS.U16 [R0+UR5+0x4e00], R3 ;  /* 0x004e000300007988 */ /* 0x0003e80008000405 */
[----:B------:R-:W2:Y:S04]  /*12200*/  LDL.LU R6, [R1+0x1320] ;  /* 0x0013200001067983 */ /* 0x000ea80000300800 */
        /* <DEDUP_REMOVED lines=9> */
[----:B0-----:R-:W2:Y:S04]  /*122a0*/  LDL.LU R24, [R1+0x1308] ;  /* 0x0013080001187983 */ /* 0x001ea80000300800 */
[----:B-1----:R-:W2:Y:S04]  /*122b0*/  LDL.LU R29, [R1+0x1304] ;  /* 0x00130400011d7983 */ /* 0x002ea80000300800 */
[----:B------:R0:W-:Y:S04]  /*122c0*/  STS.U16 [R0+UR5+0x5e80], R2 ;  /* 0x005e800200007988 */ /* 0x0001e80008000405 */
[----:B------:R-:W-:Y:S04]  /*122d0*/  STS.U16 [R0+UR5+0x5f00], R25 ;  /* 0x005f001900007988 */ /* 0x000fe80008000405 */
[----:B------:R-:W-:Y:S04]  /*122e0*/  STS.U16 [R0+UR5+0x5f80], R26 ;  /* 0x005f801a00007988 */ /* 0x000fe80008000405 */
[----:B------:R-:W-:Y:S04]  /*122f0*/  STS.U16 [R0+UR5+0x6e00], R27 ;  /* 0x006e001b00007988 */ /* 0x000fe80008000405 */
[----:B------:R1:W-:Y:S04]  /*12300*/  STS.U16 [R0+UR5+0x6e80], R14 ;  /* 0x006e800e00007988 */ /* 0x0003e80008000405 */
[----:B------:R1:W-:Y:S01]  /*12310*/  STS.U16 [R0+UR5+0x6f00], R15 ;  /* 0x006f000f00007988 */ /* 0x0003e20008000405 */
[----:B0-----:R-:W0:Y:S01]  /*12320*/  S2R R2, SR_TID.X ;  /* 0x0000000000027919 */ /* 0x001e220000002100 */
[----:B-1----:R-:W1:Y:S01]  /*12330*/  S2R R14, SR_TID.X ;  /* 0x00000000000e7919 */ /* 0x002e620000002100 */
[----:B0-----:R-:W-:-:S02]  /*12340*/  LOP3.LUT R2, R2, 0x3f, RZ, 0xc0, !PT ;  /* 0x0000003f02027812 */ /* 0x001fc400078ec0ff */
[C---:B-1----:R-:W-:Y:S02]  /*12350*/  LOP3.LUT R15, R14.reuse, 0x3f, RZ, 0xc0, !PT ;  /* 0x0000003f0e0f7812 */ /* 0x042fe400078ec0ff */
[----:B------:R-:W-:Y:S01]  /*12360*/  LOP3.LUT R14, R14, 0x3f, RZ, 0xc0, !PT ;  /* 0x0000003f0e0e7812 */ /* 0x000fe200078ec0ff */
[----:B------:R-:W-:Y:S01]  /*12370*/  IMAD.SHL.U32 R2, R2, 0x2, RZ ;  /* 0x0000000202027824 */ /* 0x000fe200078e00ff */
[----:B--2---:R0:W-:Y:S04]  /*12380*/  STS.U16 [R0+UR5+0x6f80], R29 ;  /* 0x006f801d00007988 */ /* 0x0041e80008000405 */
[----:B0-----:R-:W2:Y:S01]  /*12390*/  LDL.LU R29, [R1+0x1300] ;  /* 0x00130000011d7983 */ /* 0x001ea20000300800 */
[----:B------:R-:W-:-:S03]  /*123a0*/  IMAD.SHL.U32 R14, R14, 0x2, RZ ;  /* 0x000000020e0e7824 */ /* 0x000fc600078e00ff */
[----:B------:R-:W-:Y:S01]  /*123b0*/  STS.U16 [R0+UR5+0x7e00], R24 ;  /* 0x007e001800007988 */ /* 0x000fe20008000405 */
[----:B------:R-:W-:-:S03]  /*123c0*/  LOP3.LUT R26, R2, 0x10, RZ, 0x3c, !PT ;  /* 0x00000010021a7812 */ /* 0x000fc600078e3cff */
[----:B------:R-:W-:Y:S04]  /*123d0*/  STS.U16 [R0+UR5+0x7e80], R20 ;  /* 0x007e801400007988 */ /* 0x000fe80008000405 */
[----:B------:R-:W-:Y:S01]  /*123e0*/  STS.U16 [R0+UR5+0x7f00], R16 ;  /* 0x007f001000007988 */ /* 0x000fe20008000405 */
[----:B------:R-:W-:-:S03]  /*123f0*/  LOP3.LUT R14, R14, 0x20, RZ, 0x3c, !PT ;  /* 0x000000200e0e7812 */ /* 0x000fc600078e3cff */
[----:B------:R-:W-:Y:S04]  /*12400*/  STS.U16 [R0+UR5+0x7f80], R3 ;  /* 0x007f800300007988 */ /* 0x000fe80008000405 */
[----:B------:R-:W-:Y:S04]  /*12410*/  STS.U16 [R2+UR5+0x8000], R4 ;  /* 0x0080000402007988 */ /* 0x000fe80008000405 */
[----:B------:R-:W-:Y:S04]  /*12420*/  STS.U16 [R2+UR5+0x8400], R12 ;  /* 0x0084000c02007988 */ /* 0x000fe80008000405 */
[----:B------:R-:W-:Y:S04]  /*12430*/  STS.U16 [R26+UR5+0x8080], R5 ;  /* 0x008080051a007988 */ /* 0x000fe80008000405 */
[----:B------:R-:W-:Y:S01]  /*12440*/  STS.U16 [R26+UR5+0x8480], R13 ;  /* 0x0084800d1a007988 */ /* 0x000fe20008000405 */
[----:B------:R-:W-:-:S03]  /*12450*/  IMAD.SHL.U32 R27, R15, 0x2, RZ ;  /* 0x000000020f1b7824 */ /* 0x000fc600078e00ff */
[----:B------:R-:W-:Y:S04]  /*12460*/  STS.U16 [R14+UR5+0x8100], R6 ;  /* 0x008100060e007988 */ /* 0x000fe80008000405 */
[----:B------:R0:W-:Y:S01]  /*12470*/  STS.U16 [R14+UR5+0x8500], R17 ;  /* 0x008500110e007988 */ /* 0x0001e20008000405 */
[----:B------:R-:W-:Y:S01]  /*12480*/  LOP3.LUT R27, R27, 0x30, RZ, 0x3c, !PT ;  /* 0x000000301b1b7812 */ /* 0x000fe200078e3cff */
[C---:B0-----:R-:W-:Y:S02]  /*12490*/  IMAD.SHL.U32 R14, R15.reuse, 0x2, RZ ;  /* 0x000000020f0e7824 */ /* 0x041fe400078e00ff */
[----:B------:R-:W-:Y:S02]  /*124a0*/  IMAD.SHL.U32 R15, R15, 0x2, RZ ;  /* 0x000000020f0f7824 */ /* 0x000fe400078e00ff */
[----:B------:R-:W-:Y:S01]  /*124b0*/  STS.U16 [R27+UR5+0x8180], R7 ;  /* 0x008180071b007988 */ /* 0x000fe20008000405 */
[----:B------:R-:W-:-:S02]  /*124c0*/  LOP3.LUT R14, R14, 0x40, RZ, 0x3c, !PT ;  /* 0x000000400e0e7812 */ /* 0x000fc400078e3cff */
[----:B------:R-:W-:Y:S01]  /*124d0*/  LOP3.LUT R15, R15, 0x50, RZ, 0x3c, !PT ;  /* 0x000000500f0f7812 */ /* 0x000fe200078e3cff */
[----:B------:R-:W-:Y:S04]  /*124e0*/  STS.U16 [R27+UR5+0x8580], R18 ;  /* 0x008580121b007988 */ /* 0x000fe80008000405 */
[----:B------:R-:W-:Y:S04]  /*124f0*/  STS.U16 [R14+UR5+0x8200], R8 ;  /* 0x008200080e007988 */ /* 0x000fe80008000405 */
[----:B---3--:R-:W-:Y:S04]  /*12500*/  STS.U16 [R14+UR5+0x8600], R19 ;  /* 0x008600130e007988 */ /* 0x008fe80008000405 */
[----:B------:R-:W-:Y:S04]  /*12510*/  STS.U16 [R15+UR5+0x8280], R9 ;  /* 0x008280090f007988 */ /* 0x000fe80008000405 */
[----:B------:R-:W-:Y:S04]  /*12520*/  STS.U16 [R15+UR5+0x8680], R21 ;  /* 0x008680150f007988 */ /* 0x000fe80008000405 */
[----:B------:R-:W-:Y:S04]  /*12530*/  STS.U16 [R28+UR5+0x8300], R10 ;  /* 0x0083000a1c007988 */ /* 0x000fe80008000405 */
[----:B----4-:R0:W-:Y:S04]  /*12540*/  STS.U16 [R28+UR5+0x8700], R22 ;  /* 0x008700161c007988 */ /* 0x0101e80008000405 */
[----:B------:R-:W-:Y:S04]  /*12550*/  STS.U16 [R0+UR5+0x8380], R11 ;  /* 0x0083800b00007988 */ /* 0x000fe80008000405 */
[----:B------:R-:W-:Y:S01]  /*12560*/  STS.U16 [R0+UR5+0x8780], R23 ;  /* 0x0087801700007988 */ /* 0x000fe20008000405 */
[----:B------:R-:W-:Y:S06]  /*12570*/  BAR.SYNC.DEFER_BLOCKING 0x0 ;  /* 0x0000000000007b1d */ /* 0x000fec0000010000 */
[----:B0-----:R-:W0:Y:S02]  /*12580*/  S2R R28, SR_TID.X ;  /* 0x00000000001c7919 */ /* 0x001e240000002100 */
[C---:B0-----:R-:W-:Y:S01]  /*12590*/  LOP3.LUT R4, R28.reuse, 0x7, RZ, 0xc0, !PT ;  /* 0x000000071c047812 */ /* 0x041fe200078ec0ff */
[----:B------:R-:W-:-:S04]  /*125a0*/  IMAD.SHL.U32 R5, R28, 0x2, RZ ;  /* 0x000000021c057824 */ /* 0x000fc800078e00ff */
[----:B------:R-:W-:-:S05]  /*125b0*/  IMAD R4, R4, 0x90, RZ ;  /* 0x0000009004047824 */ /* 0x000fca00078e02ff */
[----:B------:R-:W-:-:S05]  /*125c0*/  LOP3.LUT R4, R4, 0x30, R5, 0x78, !PT ;  /* 0x0000003004047812 */ /* 0x000fca00078e7805 */
[----:B------:R-:W0:Y:S04]  /*125d0*/  LDSM.16.M88.4 R16, [R4+UR5+0x8000] ;  /* 0x008000050410783b */ /* 0x000e280008000200 */
[----:B------:R-:W1:Y:S04]  /*125e0*/  LDSM.16.M88.4 R12, [R4+UR5+0x8400] ;  /* 0x00840005040c783b */ /* 0x000e680008000200 */
[----:B0-----:R-:W-:Y:S04]  /*125f0*/  STL [R1+0x11dc], R18 ;  /* 0x0011dc1201007387 */ /* 0x001fe80000100800 */
[----:B------:R-:W-:Y:S04]  /*12600*/  STL [R1+0x11d8], R19 ;  /* 0x0011d81301007387 */ /* 0x000fe80000100800 */
[----:B-1----:R-:W-:Y:S04]  /*12610*/  STL [R1+0x11d4], R14 ;  /* 0x0011d40e01007387 */ /* 0x002fe80000100800 */
[----:B------:R-:W-:Y:S04]  /*12620*/  STL [R1+0x11d0], R15 ;  /* 0x0011d00f01007387 */ /* 0x000fe80000100800 */
[----:B--2---:R-:W0:Y:S04]  /*12630*/  LDSM.16.MT88.4 R8, [R29+UR5] ;  /* 0x000000051d08783b */ /* 0x004e280008004200 */
[----:B------:R-:W1:Y:S04]  /*12640*/  LDSM.16.MT88.4 R4, [R29+UR5+0x80] ;  /* 0x000080051d04783b */ /* 0x000e680008004200 */
[----:B------:R-:W-:Y:S01]  /*12650*/  LDSM.16.MT88.4 R24, [R29+UR5+0x180] ;  /* 0x000180051d18783b */ /* 0x000fe20008004200 */
[----:B0-----:R-:W-:-:S02]  /*12660*/  IMAD.MOV.U32 R28, RZ, RZ, R8 ;  /* 0x000000ffff1c7224 */ /* 0x001fc400078e0008 */
[----:B------:R-:W-:Y:S02]  /*12670*/  IMAD.MOV.U32 R3, RZ, RZ, R9 ;  /* 0x000000ffff037224 */ /* 0x000fe400078e0009 */
[----:B------:R-:W-:Y:S02]  /*12680*/  IMAD.MOV.U32 R2, RZ, RZ, R10 ;  /* 0x000000ffff027224 */ /* 0x000fe400078e000a */
[----:B------:R-:W-:Y:S02]  /*12690*/  IMAD.MOV.U32 R0, RZ, RZ, R11 ;  /* 0x000000ffff007224 */ /* 0x000fe400078e000b */
[----:B------:R-:W0:Y:S01]  /*126a0*/  LDSM.16.MT88.4 R8, [R29+UR5+0x100] ;  /* 0x000100051d08783b */ /* 0x000e220008004200 */
[----:B------:R-:W-:Y:S01]  /*126b0*/  LOP3.LUT R20, R29, 0x40, RZ, 0x3c, !PT ;  /* 0x000000401d147812 */ /* 0x000fe200078e3cff */
[----:B-1----:R-:W-:Y:S02]  /*126c0*/  IMAD.MOV.U32 R19, RZ, RZ, R4 ;  /* 0x000000ffff137224 */ /* 0x002fe400078e0004 */
[----:B------:R-:W-:-:S02]  /*126d0*/  IMAD.MOV.U32 R18, RZ, RZ, R5 ;  /* 0x000000ffff127224 */ /* 0x000fc400078e0005 */
[----:B------:R-:W-:Y:S02]  /*126e0*/  IMAD.MOV.U32 R15, RZ, RZ, R6 ;  /* 0x000000ffff0f7224 */ /* 0x000fe400078e0006 */
[----:B------:R-:W-:Y:S02]  /*126f0*/  IMAD.MOV.U32 R14, RZ, RZ, R7 ;  /* 0x000000ffff0e7224 */ /* 0x000fe400078e0007 */
[----:B0-----:R-:W-:Y:S02]  /*12700*/  IMAD.MOV.U32 R7, RZ, RZ, R10 ;  /* 0x000000ffff077224 */ /* 0x001fe400078e000a */
[----:B------:R-:W-:Y:S02]  /*12710*/  IMAD.MOV.U32 R6, RZ, RZ, R11 ;  /* 0x000000ffff067224 */ /* 0x000fe400078e000b */
[----:B------:R-:W-:Y:S02]  /*12720*/  IMAD.MOV.U32 R5, RZ, RZ, R8 ;  /* 0x000000ffff057224 */ /* 0x000fe400078e0008 */
[----:B------:R-:W-:-:S02]  /*12730*/  IMAD.MOV.U32 R4, RZ, RZ, R9 ;  /* 0x000000ffff047224 */ /* 0x000fc400078e0009 */
[----:B------:R-:W-:Y:S02]  /*12740*/  IMAD.MOV.U32 R11, RZ, RZ, R24 ;  /* 0x000000ffff0b7224 */ /* 0x000fe400078e0018 */
[----:B------:R-:W-:Y:S02]  /*12750*/  IMAD.MOV.U32 R10, RZ, RZ, R25 ;  /* 0x000000ffff0a7224 */ /* 0x000fe400078e0019 */
[----:B------:R-:W-:Y:S02]  /*12760*/  IMAD.MOV.U32 R9, RZ, RZ, R26 ;  /* 0x000000ffff097224 */ /* 0x000fe400078e001a */
[----:B------:R-:W-:Y:S02]  /*12770*/  IMAD.MOV.U32 R8, RZ, RZ, R27 ;  /* 0x000000ffff087224 */ /* 0x000fe400078e001b */
[----:B------:R-:W0:Y:S04]  /*12780*/  LDSM.16.MT88.4 R24, [R20+UR5] ;  /* 0x000000051418783b */ /* 0x000e280008004200 */
[----:B0-----:R0:W-:Y:S04]  /*12790*/  STL.64 [R1+0x1248], R26 ;  /* 0x0012481a01007387 */ /* 0x0011e80000100a00 */
[----:B------:R1:W-:Y:S01]  /*127a0*/  STL.64 [R1+0x1240], R24 ;  /* 0x0012401801007387 */ /* 0x0003e20000100a00 */
[----:B0-----:R-:W-:-:S02]  /*127b0*/  IMAD.MOV.U32 R26, RZ, RZ, R9 ;  /* 0x000000ffff1a7224 */ /* 0x001fc400078e0009 */
[----:B------:R-:W-:Y:S02]  /*127c0*/  IMAD.MOV.U32 R27, RZ, RZ, R8 ;  /* 0x000000ffff1b7224 */ /* 0x000fe400078e0008 */
[----:B-1----:R-:W-:Y:S02]  /*127d0*/  IMAD.MOV.U32 R24, RZ, RZ, R11 ;  /* 0x000000ffff187224 */ /* 0x002fe400078e000b */
[----:B------:R-:W-:Y:S02]  /*127e0*/  IMAD.MOV.U32 R25, RZ, RZ, R10 ;  /* 0x000000ffff197224 */ /* 0x000fe400078e000a */
[----:B------:R-:W-:Y:S04]  /*127f0*/  LDSM.16.MT88.4 R8, [R20+UR5+0x100] ;  /* 0x000100051408783b */ /* 0x000fe80008004200 */
[----:B------:R0:W-:Y:S04]  /*12800*/  STL.64 [R1+0x1278], R26 ;  /* 0x0012781a01007387 */ /* 0x0001e80000100a00 */
[----:B------:R1:W-:Y:S01]  /*12810*/  STL.64 [R1+0x1270], R24 ;  /* 0x0012701801007387 */ /* 0x0003e20000100a00 */
[----:B0-----:R-:W-:-:S02]  /*12820*/  IMAD.MOV.U32 R26, RZ, RZ, R7 ;  /* 0x000000ffff1a7224 */ /* 0x001fc400078e0007 */
[----:B------:R-:W-:Y:S02]  /*12830*/  IMAD.MOV.U32 R27, RZ, RZ, R6 ;  /* 0x000000ffff1b7224 */ /* 0x000fe400078e0006 */
[----:B-1----:R-:W-:Y:S02]  /*12840*/  IMAD.MOV.U32 R24, RZ, RZ, R5 ;  /* 0x000000ffff187224 */ /* 0x002fe400078e0005 */
[----:B------:R-:W-:Y:S02]  /*12850*/  IMAD.MOV.U32 R25, RZ, RZ, R4 ;  /* 0x000000ffff197224 */ /* 0x000fe400078e0004 */
[----:B------:R-:W0:Y:S04]  /*12860*/  LDSM.16.MT88.4 R4, [R20+UR5+0x80] ;  /* 0x000080051404783b */ /* 0x000e280008004200 */
[----:B------:R-:W1:Y:S04]  /*12870*/  LDSM.16.MT88.4 R20, [R20+UR5+0x180] ;  /* 0x000180051414783b */ /* 0x000e680008004200 */
[----:B0-----:R-:W-:Y:S04]  /*12880*/  STL.64 [R1+0x1238], R6 ;  /* 0x0012380601007387 */ /* 0x001fe80000100a00 */
[----:B------:R-:W-:Y:S04]  /*12890*/  STL.64 [R1+0x1230], R4 ;  /* 0x0012300401007387 */ /* 0x000fe80000100a00 */
[----:B------:R-:W-:Y:S04]  /*128a0*/  STL.64 [R1+0x1218], R10 ;  /* 0x0012180a01007387 */ /* 0x000fe80000100a00 */
[----:B------:R-:W-:Y:S04]  /*128b0*/  STL.64 [R1+0x1210], R8 ;  /* 0x0012100801007387 */ /* 0x000fe80000100a00 */
[----:B------:R-:W0:Y:S04]  /*128c0*/  LDSM.16.MT88.4 R8, [R29+UR5+0x2000] ;  /* 0x002000051d08783b */ /* 0x000e280008004200 */
[----:B------:R2:W-:Y:S04]  /*128d0*/  STL.64 [R1+0x12a8], R26 ;  /* 0x0012a81a01007387 */ /* 0x0005e80000100a00 */
[----:B------:R3:W-:Y:S04]  /*128e0*/  STL.64 [R1+0x12a0], R24 ;  /* 0x0012a01801007387 */ /* 0x0007e80000100a00 */
[----:B-1----:R-:W-:Y:S04]  /*128f0*/  STL.64 [R1+0x11f8], R22 ;  /* 0x0011f81601007387 */ /* 0x002fe80000100a00 */
[----:B------:R-:W-:Y:S01]  /*12900*/  STL.64 [R1+0x11f0], R20 ;  /* 0x0011f01401007387 */ /* 0x000fe20000100a00 */
[----:B0-----:R-:W-:-:S02]  /*12910*/  IMAD.MOV.U32 R7, RZ, RZ, R8 ;  /* 0x000000ffff077224 */ /* 0x001fc400078e0008 */
[----:B------:R-:W-:Y:S02]  /*12920*/  IMAD.MOV.U32 R6, RZ, RZ, R9 ;  /* 0x000000ffff067224 */ /* 0x000fe400078e0009 */
[----:B------:R-:W-:Y:S02]  /*12930*/  IMAD.MOV.U32 R5, RZ, RZ, R10 ;  /* 0x000000ffff057224 */ /* 0x000fe400078e000a */
[----:B------:R-:W-:Y:S02]  /*12940*/  IMAD.MOV.U32 R4, RZ, RZ, R11 ;  /* 0x000000ffff047224 */ /* 0x000fe400078e000b */
[----:B------:R-:W0:Y:S01]  /*12950*/  LDSM.16.MT88.4 R8, [R29+UR5+0x2080] ;  /* 0x002080051d08783b */ /* 0x000e220008004200 */
[----:B--2---:R-:W-:Y:S02]  /*12960*/  IMAD.MOV.U32 R26, RZ, RZ, R15 ;  /* 0x000000ffff1a7224 */ /* 0x004fe400078e000f */
[----:B------:R-:W-:Y:S02]  /*12970*/  IMAD.MOV.U32 R27, RZ, RZ, R14 ;  /* 0x000000ffff1b7224 */ /* 0x000fe400078e000e */
[----:B---3--:R-:W-:-:S02]  /*12980*/  IMAD.MOV.U32 R24, RZ, RZ, R19 ;  /* 0x000000ffff187224 */ /* 0x008fc400078e0013 */
[----:B------:R-:W-:Y:S01]  /*12990*/  IMAD.MOV.U32 R25, RZ, RZ, R18 ;  /* 0x000000ffff197224 */ /* 0x000fe200078e0012 */
[----:B------:R-:W-:Y:S04]  /*129a0*/  STL.64 [R1+0x12d8], R26 ;  /* 0x0012d81a01007387 */ /* 0x000fe80000100a00 */
[----:B------:R-:W-:Y:S04]  /*129b0*/  STL.64 [R1+0x12d0], R24 ;  /* 0x0012d01801007387 */ /* 0x000fe80000100a00 */
[----:B------:R-:W-:Y:S04]  /*129c0*/  STL.64 [R1+0x1258], R6 ;  /* 0x0012580601007387 */ /* 0x000fe80000100a00 */
[----:B------:R1:W-:Y:S04]  /*129d0*/  STL.64 [R1+0x1250], R4 ;  /* 0x0012500401007387 */ /* 0x0003e80000100a00 */
[----:B0-----:R-:W-:Y:S04]  /*129e0*/  STL.64 [R1+0x50], R8 ;  /* 0x0000500801007387 */ /* 0x001fe80000100a00 */
[----:B------:R-:W-:Y:S04]  /*129f0*/  STL [R1+0x58], R10 ;  /* 0x0000580a01007387 */ /* 0x000fe80000100800 */
[----:B-1----:R-:W2:Y:S04]  /*12a00*/  LDL.LU.64 R4, [R1+0x100] ;  /* 0x0001000001047983 */ /* 0x002ea80000300a00 */
[----:B------:R-:W3:Y:S04]  /*12a10*/  LDL.LU.64 R6, [R1+0x108] ;  /* 0x0001080001067983 */ /* 0x000ee80000300a00 */
[----:B---3--:R-:W-:Y:S04]  /*12a20*/  STL.64 [R1+0x1268], R6 ;  /* 0x0012680601007387 */ /* 0x008fe80000100a00 */
[----:B--2---:R0:W-:Y:S04]  /*12a30*/  STL.64 [R1+0x1260], R4 ;  /* 0x0012600401007387 */ /* 0x0041e80000100a00 */
[----:B0-----:R-:W2:Y:S04]  /*12a40*/  LDL.LU.64 R4, [R1+0x150] ;  /* 0x0001500001047983 */ /* 0x001ea80000300a00 */
        /* <DEDUP_REMOVED lines=20> */
[----:B------:R-:W3:Y:S01]  /*12b90*/  LDL.LU.64 R6, [R1+0x138] ;  /* 0x0001380001067983 */ /* 0x000ee20000300a00 */
[----:B------:R-:W-:-:S02]  /*12ba0*/  IMAD.MOV.U32 R24, RZ, RZ, R28 ;  /* 0x000000ffff187224 */ /* 0x000fc400078e001c */
[----:B------:R-:W-:Y:S02]  /*12bb0*/  IMAD.MOV.U32 R25, RZ, RZ, R3 ;  /* 0x000000ffff197224 */ /* 0x000fe400078e0003 */
[----:B------:R-:W-:Y:S02]  /*12bc0*/  IMAD.MOV.U32 R26, RZ, RZ, R2 ;  /* 0x000000ffff1a7224 */ /* 0x000fe400078e0002 */
[----:B------:R-:W-:Y:S01]  /*12bd0*/  IMAD.MOV.U32 R27, RZ, RZ, R0 ;  /* 0x000000ffff1b7224 */ /* 0x000fe200078e0000 */
[----:B---3--:R-:W-:Y:S04]  /*12be0*/  STL.64 [R1+0x12f8], R6 ;  /* 0x0012f80601007387 */ /* 0x008fe80000100a00 */
[----:B--2---:R0:W-:Y:S04]  /*12bf0*/  STL.64 [R1+0x12f0], R4 ;  /* 0x0012f00401007387 */ /* 0x0041e80000100a00 */
[----:B0-----:R-:W2:Y:S04]  /*12c00*/  LDL.LU.64 R4, [R1+0x1c0] ;  /* 0x0001c00001047983 */ /* 0x001ea80000300a00 */
[----:B------:R-:W2:Y:S04]  /*12c10*/  LDL.LU.64 R6, [R1+0x1c8] ;  /* 0x0001c80001067983 */ /* 0x000ea80000300a00 */
[----:B------:R-:W3:Y:S04]  /*12c20*/  LDL.LU.64 R20, [R1+0x140] ;  /* 0x0001400001147983 */ /* 0x000ee80000300a00 */
[----:B------:R-:W3:Y:S01]  /*12c30*/  LDL.LU.64 R22, [R1+0x148] ;  /* 0x0001480001167983 */ /* 0x000ee20000300a00 */
[----:B------:R-:W-:-:S03]  /*12c40*/  IMAD.MOV.U32 R28, RZ, RZ, R11 ;  /* 0x000000ffff1c7224 */ /* 0x000fc600078e000b */
[----:B------:R-:W4:Y:S04]  /*12c50*/  LDL.LU.64 R8, [R1+0xf0] ;  /* 0x0000f00001087983 */ /* 0x000f280000300a00 */
[----:B------:R-:W4:Y:S01]  /*12c60*/  LDL.LU.64 R10, [R1+0xf8] ;  /* 0x0000f800010a7983 */ /* 0x000f220000300a00 */
[----:B--2---:R-:W-:-:S15]  /*12c70*/  HMMA.16816.F32 R4, R24, R16, R4 ;  /* 0x000000101804723c */ /* 0x004fde0000001804 */
[----:B------:R-:W-:-:S04]  /*12c80*/  NOP ;  /* 0x0000000000007918 */ /* 0x000fc80000000000 */
[----:B------:R-:W-:Y:S02]  /*12c90*/  IMAD.MOV.U32 R2, RZ, RZ, R6 ;  /* 0x000000ffff027224 */ /* 0x000fe400078e0006 */
[----:B------:R-:W-:Y:S02]  /*12ca0*/  IMAD.MOV.U32 R0, RZ, RZ, R7 ;  /* 0x000000ffff007224 */ /* 0x000fe400078e0007 */
[----:B------:R-:W-:Y:S02]  /*12cb0*/  IMAD.MOV.U32 R15, RZ, RZ, R4 ;  /* 0x000000ffff0f7224 */ /* 0x000fe400078e0004 */
[----:B------:R-:W-:Y:S01]  /*12cc0*/  IMAD.MOV.U32 R3, RZ, RZ, R5 ;  /* 0x000000ffff037224 */ /* 0x000fe200078e0005 */
[----:B------:R-:W2:Y:S04]  /*12cd0*/  LDL.LU.64 R6, [R1+0x12f8] ;  /* 0x0012f80001067983 */ /* 0x000ea80000300a00 */
[----:B------:R-:W2:Y:S02]  /*12ce0*/  LDL.LU.64 R4, [R1+0x12f0] ;  /* 0x0012f00001047983 */ /* 0x000ea40000300a00 */
[----:B--2---:R-:W-:Y:S02]  /*12cf0*/  HMMA.16816.F32 R24, R24, R12, R4 ;  /* 0x0000000c1818723c */ /* 0x004fe40000001804 */
[----:B------:R-:W2:Y:S04]  /*12d00*/  LDL.LU.64 R6, [R1+0x12e8] ;  /* 0x0012e80001067983 */ /* 0x000ea80000300a00 */
[----:B------:R-:W2:-:S13]  /*12d10*/  LDL.LU.64 R4, [R1+0x12e0] ;  /* 0x0012e00001047983 */ /* 0x000e9a0000300a00 */
[----:B------:R0:W-:Y:S01]  /*12d20*/  STL [R1+0x68], R26 ;  /* 0x0000681a01007387 */ /* 0x0001e20000100800 */
[----:B------:R-:W-:Y:S02]  /*12d30*/  IMAD.MOV.U32 R14, RZ, RZ, R27 ;  /* 0x000000ffff0e7224 */ /* 0x000fe400078e001b */
[----:B------:R-:W-:Y:S02]  /*12d40*/  IMAD.MOV.U32 R18, RZ, RZ, R24 ;  /* 0x000000ffff127224 */ /* 0x000fe400078e0018 */
[----:B------:R-:W-:Y:S01]  /*12d50*/  IMAD.MOV.U32 R19, RZ, RZ, R25 ;  /* 0x000000ffff137224 */ /* 0x000fe200078e0019 */
[----:B0-----:R-:W2:Y:S04]  /*12d60*/  LDL.LU.64 R26, [R1+0x12d8] ;  /* 0x0012d800011a7983 */ /* 0x001ea80000300a00 */
[----:B------:R-:W2:Y:S02]  /*12d70*/  LDL.LU.64 R24, [R1+0x12d0] ;  /* 0x0012d00001187983 */ /* 0x000ea40000300a00 */
[----:B--2---:R-:W-:-:S15]  /*12d80*/  HMMA.16816.F32 R4, R24, R16, R4 ;  /* 0x000000101804723c */ /* 0x004fde0000001804 */
[----:B------:R-:W-:-:S04]  /*12d90*/  NOP ;  /* 0x0000000000007918 */ /* 0x000fc80000000000 */
[----:B------:R-:W-:Y:S04]  /*12da0*/  STL.64 [R1+0xe0], R4 ;  /* 0x0000e00401007387 */ /* 0x000fe80000100a00 */
[----:B------:R0:W-:Y:S04]  /*12db0*/  STL.64 [R1+0xe8], R6 ;  /* 0x0000e80601007387 */ /* 0x0001e80000100a00 */
[----:B0-----:R-:W2:Y:S04]  /*12dc0*/  LDL.LU.64 R6, [R1+0x12c8] ;  /* 0x0012c80001067983 */ /* 0x001ea80000300a00 */
[----:B------:R-:W2:Y:S02]  /*12dd0*/  LDL.LU.64 R4, [R1+0x12c0] ;  /* 0x0012c00001047983 */ /* 0x000ea40000300a00 */
[----:B--2---:R-:W-:Y:S02]  /*12de0*/  HMMA.16816.F32 R24, R24, R12, R4 ;  /* 0x0000000c1818723c */ /* 0x004fe40000001804 */
[----:B------:R-:W2:Y:S04]  /*12df0*/  LDL.LU.64 R6, [R1+0x12b8] ;  /* 0x0012b80001067983 */ /* 0x000ea80000300a00 */
[----:B------:R-:W2:-:S13]  /*12e00*/  LDL.LU.64 R4, [R1+0x12b0] ;  /* 0x0012b00001047983 */ /* 0x000e9a0000300a00 */
[----:B------:R-:W-:Y:S04]  /*12e10*/  STL.64 [R1+0xa0], R24 ;  /* 0x0000a01801007387 */ /* 0x000fe80000100a00 */
[----:B------:R0:W-:Y:S04]  /*12e20*/  STL.64 [R1+0xa8], R26 ;  /* 0x0000a81a01007387 */ /* 0x0001e80000100a00 */
        /* <DEDUP_REMOVED lines=26> */
[----:B0-----:R-:W3:Y:S04]  /*12fd0*/  LDL.LU.64 R26, [R1+0x1248] ;  /* 0x00124800011a7983 */ /* 0x001ee80000300a00 */
[----:B------:R-:W3:Y:S04]  /*12fe0*/  LDL.LU.64 R24, [R1+0x1240] ;  /* 0x0012400001187983 */ /* 0x000ee80000300a00 */
[----:B------:R-:W-:Y:S01]  /*12ff0*/  STL.64 [R1+0x1228], R14 ;  /* 0x0012280e01007387 */ /* 0x000fe20000100a00 */
[C---:B---3--:R-:W-:Y:S08]  /*13000*/  HMMA.16816.F32 R20, R24.reuse, R16, R20 ;  /* 0x000000101814723c */ /* 0x048ff00000001814 */
[----:B----4-:R-:W-:Y:S11]  /*13010*/  HMMA.16816.F32 R8, R24, R12, R8 ;  /* 0x0000000c1808723c */ /* 0x010ff60000001808 */
[----:B------:R-:W-:Y:S04]  /*13020*/  STL.64 [R1+0x140], R20 ;  /* 0x0001401401007387 */ /* 0x000fe80000100a00 */
[----:B------:R-:W-:Y:S04]  /*13030*/  STL.64 [R1+0x148], R22 ;  /* 0x0001481601007387 */ /* 0x000fe80000100a00 */
[----:B------:R0:W-:Y:S04]  /*13040*/  STL.64 [R1+0x1220], R12 ;  /* 0x0012200c01007387 */ /* 0x0001e80000100a00 */
[----:B------:R1:W-:Y:S04]  /*13050*/  STL.64 [R1+0x100], R8 ;  /* 0x0001000801007387 */ /* 0x0003e80000100a00 */
[----:B------:R3:W-:Y:S04]  /*13060*/  STL.64 [R1+0x108], R10 ;  /* 0x0001080a01007387 */ /* 0x0007e80000100a00 */
[----:B0-----:R-:W4:Y:S04]  /*13070*/  LDL.LU.64 R12, [R1+0x190] ;  /* 0x00019000010c7983 */ /* 0x001f280000300a00 */
[----:B------:R-:W4:Y:S04]  /*13080*/  LDL.LU.64 R14, [R1+0x198] ;  /* 0x00019800010e7983 */ /* 0x000f280000300a00 */
[----:B-1----:R-:W4:Y:S04]  /*13090*/  LDL.LU.64 R8, [R1+0x160] ;  /* 0x0001600001087983 */ /* 0x002f280000300a00 */
[----:B---3--:R-:W3:Y:S04]  /*130a0*/  LDL.LU.64 R10, [R1+0x168] ;  /* 0x00016800010a7983 */ /* 0x008ee80000300a00 */
[----:B------:R-:W3:Y:S04]  /*130b0*/  LDL.LU.64 R20, [R1+0x90] ;  /* 0x0000900001147983 */ /* 0x000ee80000300a00 */
[----:B------:R-:W3:Y:S01]  /*130c0*/  LDL.LU.64 R22, [R1+0x98] ;  /* 0x0000980001167983 */ /* 0x000ee20000300a00 */
[----:B--2---:R-:W-:-:S02]  /*130d0*/  IMAD.MOV.U32 R24, RZ, RZ, R7 ;  /* 0x000000ffff187224 */ /* 0x004fc400078e0007 */
[----:B------:R-:W-:Y:S02]  /*130e0*/  IMAD.MOV.U32 R25, RZ, RZ, R6 ;  /* 0x000000ffff197224 */ /* 0x000fe400078e0006 */
[----:B------:R-:W-:Y:S02]  /*130f0*/  IMAD.MOV.U32 R26, RZ, RZ, R5 ;  /* 0x000000ffff1a7224 */ /* 0x000fe400078e0005 */
[----:B------:R-:W-:Y:S02]  /*13100*/  IMAD.MOV.U32 R27, RZ, RZ, R4 ;  /* 0x000000ffff1b7224 */ /* 0x000fe400078e0004 */
[----:B------:R-:W0:Y:S04]  /*13110*/  LDSM.16.MT88.4 R4, [R29+UR5+0x2100] ;  /* 0x002100051d04783b */ /* 0x000e280008004200 */
[----:B---3--:R-:W-:Y:S04]  /*13120*/  STL.64 [R1+0x1208], R22 ;  /* 0x0012081601007387 */ /* 0x008fe80000100a00 */
[----:B------:R1:W-:Y:S04]  /*13130*/  STL.64 [R1+0x1200], R20 ;  /* 0x0012001401007387 */ /* 0x0003e80000100a00 */
[----:B-1----:R-:W2:Y:S04]  /*13140*/  LDL.LU.64 R20, [R1+0x180] ;  /* 0x0001800001147983 */ /* 0x002ea80000300a00 */
[----:B------:R-:W2:Y:S04]  /*13150*/  LDL.LU.64 R22, [R1+0x188] ;  /* 0x0001880001167983 */ /* 0x000ea80000300a00 */
[----:B------:R-:W-:Y:S04]  /*13160*/  STL.64 [R1+0x11e8], R26 ;  /* 0x0011e81a01007387 */ /* 0x000fe80000100a00 */
[----:B------:R1:W-:Y:S04]  /*13170*/  STL.64 [R1+0x11e0], R24 ;  /* 0x0011e01801007387 */ /* 0x0003e80000100a00 */
[----:B-1----:R-:W3:Y:S04]  /*13180*/  LDL.LU.64 R24, [R1+0x170] ;  /* 0x0001700001187983 */ /* 0x002ee80000300a00 */
[----:B------:R-:W3:Y:S04]  /*13190*/  LDL.LU.64 R26, [R1+0x178] ;  /* 0x00017800011a7983 */ /* 0x000ee80000300a00 */
[----:B0-----:R-:W-:Y:S04]  /*131a0*/  STL.64 [R1+0x40], R4 ;  /* 0x0000400401007387 */ /* 0x001fe80000100a00 */
[----:B------:R0:W-:Y:S04]  /*131b0*/  STL.64 [R1+0x48], R6 ;  /* 0x0000480601007387 */ /* 0x0001e80000100a00 */
[----:B0-----:R-:W4:Y:S04]  /*131c0*/  LDL.LU.64 R6, [R1+0x1238] ;  /* 0x0012380001067983 */ /* 0x001f280000300a00 */
[----:B------:R-:W4:Y:S02]  /*131d0*/  LDL.LU.64 R4, [R1+0x1230] ;  /* 0x0012300001047983 */ /* 0x000f240000300a00 */
[----:B----4-:R-:W-:-:S15]  /*131e0*/  HMMA.16816.F32 R12, R4, R16, R12 ;  /* 0x00000010040c723c */ /* 0x010fde000000180c */
[----:B------:R-:W-:-:S04]  /*131f0*/  NOP ;  /* 0x0000000000007918 */ /* 0x000fc80000000000 */
[----:B------:R-:W-:Y:S04]  /*13200*/  STL.64 [R1+0xf0], R12 ;  /* 0x0000f00c01007387 */ /* 0x000fe80000100a00 */
[----:B------:R0:W-:Y:S04]  /*13210*/  STL.64 [R1+0xf8], R14 ;  /* 0x0000f80e01007387 */ /* 0x0001e80000100a00 */
[----:B0-----:R-:W4:Y:S04]  /*13220*/  LDL.LU.64 R14, [R1+0x1228] ;  /* 0x00122800010e7983 */ /* 0x001f280000300a00 */
[----:B------:R-:W2:Y:S02]  /*13230*/  LDL.LU.64 R12, [R1+0x1220] ;  /* 0x00122000010c7983 */ /* 0x000ea40000300a00 */
[----:B--2---:R-:W-:Y:S02]  /*13240*/  HMMA.16816.F32 R4, R4, R12, R8 ;  /* 0x0000000c0404723c */ /* 0x004fe40000001808 */
[----:B------:R-:W2:Y:S04]  /*13250*/  LDL.LU.64 R10, [R1+0x1218] ;  /* 0x00121800010a7983 */ /* 0x000ea80000300a00 */
[----:B------:R-:W2:-:S13]  /*13260*/  LDL.LU.64 R8, [R1+0x1210] ;  /* 0x0012100001087983 */ /* 0x000e9a0000300a00 */
[----:B------:R0:W-:Y:S04]  /*13270*/  STL.64 [R1+0xd0], R4 ;  /* 0x0000d00401007387 */ /* 0x0001e80000100a00 */
[----:B------:R1:W-:Y:S04]  /*13280*/  STL.64 [R1+0xd8], R6 ;  /* 0x0000d80601007387 */ /* 0x0003e80000100a00 */
[----:B0-----:R-:W3:Y:S04]  /*13290*/  LDL.LU R4, [R1+0x50] ;  /* 0x0000500001047983 */ /* 0x001ee80000300800 */
[----:B------:R-:W3:Y:S04]  /*132a0*/  LDL.LU R5, [R1+0x54] ;  /* 0x0000540001057983 */ /* 0x000ee80000300800 */
[----:B-1----:R-:W3:Y:S01]  /*132b0*/  LDL.LU R6, [R1+0x58] ;  /* 0x0000580001067983 */ /* 0x002ee20000300800 */
[----:B--2---:R-:W-:-:S15]  /*132c0*/  HMMA.16816.F32 R20, R8, R16, R20 ;  /* 0x000000100814723c */ /* 0x004fde0000001814 */
[----:B------:R-:W-:-:S04]  /*132d0*/  NOP ;  /* 0x0000000000007918 */ /* 0x000fc80000000000 */
[----:B------:R-:W-:Y:S04]  /*132e0*/  STL.64 [R1+0xc0], R20 ;  /* 0x0000c01401007387 */ /* 0x000fe80000100a00 */
[----:B------:R0:W-:Y:S04]  /*132f0*/  STL.64 [R1+0xc8], R22 ;  /* 0x0000c81601007387 */ /* 0x0001e80000100a00 */
[----:B0-----:R-:W2:Y:S04]  /*13300*/  LDL.LU.64 R22, [R1+0x1208] ;  /* 0x0012080001167983 */ /* 0x001ea80000300a00 */
[----:B------:R-:W2:Y:S02]  /*13310*/  LDL.LU.64 R20, [R1+0x1200] ;  /* 0x0012000001147983 */ /* 0x000ea40000300a00 */
[----:B--2---:R-:W-:Y:S02]  /*13320*/  HMMA.16816.F32 R8, R8, R12, R20 ;  /* 0x0000000c0808723c */ /* 0x004fe40000001814 */
[----:B------:R-:W3:Y:S04]  /*13330*/  LDL.LU.64 R22, [R1+0x11f8] ;  /* 0x0011f80001167983 */ /* 0x000ee80000300a00 */
[----:B------:R-:W3:-:S13]  /*13340*/  LDL.LU.64 R20, [R1+0x11f0] ;  /* 0x0011f00001147983 */ /* 0x000eda0000300a00 */
[----:B------:R0:W-:Y:S04]  /*13350*/  STL.64 [R1+0xb0], R8 ;  /* 0x0000b00801007387 */ /* 0x0001e80000100a00 */
[----:B------:R1:W-:Y:S04]  /*13360*/  STL.64 [R1+0xb8], R10 ;  /* 0x0000b80a01007387 */ /* 0x0003e80000100a00 */
[----:B0-----:R-:W2:Y:S04]  /*13370*/  LDL.LU.64 R8, [R1+0x80] ;  /* 0x0000800001087983 */ /* 0x001ea80000300a00 */
[----:B-1----:R-:W2:Y:S01]  /*13380*/  LDL.LU.64 R10, [R1+0x88] ;  /* 0x00008800010a7983 */ /* 0x002ea20000300a00 */
[----:B------:R-:W-:Y:S01]  /*13390*/  IMAD.MOV.U32 R7, RZ, RZ, R28 ;  /* 0x000000ffff077224 */ /* 0x000fe200078e001c */
[C---:B---3--:R-:W-:Y:S08]  /*133a0*/  HMMA.16816.F32 R24, R20.reuse, R16, R24 ;  /* 0x000000101418723c */ /* 0x048ff00000001818 */
[----:B--2---:R-:W-:Y:S11]  /*133b0*/  HMMA.16816.F32 R20, R20, R12, R8 ;  /* 0x0000000c1414723c */ /* 0x004ff60000001808 */
[----:B------:R-:W-:Y:S01]  /*133c0*/  IMAD.MOV.U32 R28, RZ, RZ, R26 ;  /* 0x000000ffff1c7224 */ /* 0x000fe200078e001a */
[----:B------:R0:W-:Y:S01]  /*133d0*/  STL.64 [R1+0x90], R24 ;  /* 0x0000901801007387 */ /* 0x0001e20000100a00 */
[----:B------:R-:W-:-:S03]  /*133e0*/  IMAD.MOV.U32 R17, RZ, RZ, R27 ;  /* 0x000000ffff117224 */ /* 0x000fc600078e001b */
[----:B------:R-:W2:Y:S04]  /*133f0*/  LDL.LU.64 R26, [R1+0x11e8] ;  /* 0x0011e800011a7983 */ /* 0x000ea80000300a00 */
[----:B0-----:R-:W2:Y:S04]  /*13400*/  LDL.LU.64 R24, [R1+0x11e0] ;  /* 0x0011e00001187983 */ /* 0x001ea80000300a00 */
[----:B------:R-:W-:Y:S04]  /*13410*/  STL [R1+0x11a8], R28 ;  /* 0x0011a81c01007387 */ /* 0x000fe80000100800 */
[----:B------:R0:W-:Y:S02]  /*13420*/  STL.64 [R1+0x80], R20 ;  /* 0x0000801401007387 */ /* 0x0001e40000100a00 */
[----:B0-----:R-:W-:-:S02]  /*13430*/  IMAD.MOV.U32 R20, RZ, RZ, R18 ;  /* 0x000000ffff147224 */ /* 0x001fc400078e0012 */
[----:B------:R-:W-:Y:S01]  /*13440*/  IMAD.MOV.U32 R21, RZ, RZ, R19 ;  /* 0x000000ffff157224 */ /* 0x000fe200078e0013 */
[----:B------:R-:W2:Y:S04]  /*13450*/  LDL.LU R18, [R1+0x11dc] ;  /* 0x0011dc0001127983 */ /* 0x000ea80000300800 */
[----:B------:R-:W2:Y:S01]  /*13460*/  LDL.LU R19, [R1+0x11d8] ;  /* 0x0011d80001137983 */ /* 0x000ea20000300800 */
[----:B------:R-:W-:Y:S02]  /*13470*/  IMAD.MOV.U32 R10, RZ, RZ, R23 ;  /* 0x000000ffff0a7224 */ /* 0x000fe400078e0017 */
[----:B------:R-:W-:Y:S02]  /*13480*/  IMAD.MOV.U32 R11, RZ, RZ, R22 ;  /* 0x000000ffff0b7224 */ /* 0x000fe400078e0016 */
[----:B----4-:R-:W-:Y:S01]  /*13490*/  IMAD.MOV.U32 R23, RZ, RZ, R14 ;  /* 0x000000ffff177224 */ /* 0x010fe200078e000e */
[----:B------:R-:W3:Y:S04]  /*134a0*/  LDL.LU R22, [R1+0x68] ;  /* 0x0000680001167983 */ /* 0x000ee80000300800 */
[----:B------:R-:W3:Y:S04]  /*134b0*/  LDL.LU R14, [R1+0x11d4] ;  /* 0x0011d400010e7983 */ /* 0x000ee80000300800 */
[----:B------:R0:W-:Y:S04]  /*134c0*/  STL [R1+0x11b0], R10 ;  /* 0x0011b00a01007387 */ /* 0x0001e80000100800 */
[----:B------:R1:W-:Y:S01]  /*134d0*/  STL [R1+0x11ac], R11 ;  /* 0x0011ac0b01007387 */ /* 0x0003e20000100800 */
[----:B------:R-:W-:-:S03]  /*134e0*/  IMAD.MOV.U32 R8, RZ, RZ, R15 ;  /* 0x000000ffff087224 */ /* 0x000fc600078e000f */
[----:B------:R-:W3:Y:S01]  /*134f0*/  LDL.LU R15, [R1+0x11d0] ;  /* 0x0011d000010f7983 */ /* 0x000ee20000300800 */
[----:B------:R-:W-:Y:S02]  /*13500*/  IMAD.MOV.U32 R9, RZ, RZ, R3 ;  /* 0x000000ffff097224 */ /* 0x000fe400078e0003 */
[----:B0-----:R-:W-:Y:S02]  /*13510*/  IMAD.MOV.U32 R10, RZ, RZ, R2 ;  /* 0x000000ffff0a7224 */ /* 0x001fe400078e0002 */
[----:B-1----:R-:W-:-:S07]  /*13520*/  IMAD.MOV.U32 R11, RZ, RZ, R0 ;  /* 0x000000ffff0b7224 */ /* 0x002fce00078e0000 */
[----:B--2---:R-:W-:-:S15]  /*13530*/  HMMA.16816.F32 R8, R24, R18, R8 ;  /* 0x000000121808723c */ /* 0x004fde0000001808 */
[----:B------:R-:W-:-:S04]  /*13540*/  NOP ;  /* 0x0000000000007918 */ /* 0x000fc80000000000 */
[----:B------:R-:W-:Y:S02]  /*13550*/  IMAD.MOV.U32 R16, RZ, RZ, R8 ;  /* 0x000000ffff107224 */ /* 0x000fe400078e0008 */
[----:B------:R-:W-:Y:S02]  /*13560*/  IMAD.MOV.U32 R3, RZ, RZ, R9 ;  /* 0x000000ffff037224 */ /* 0x000fe400078e0009 */
[----:B------:R-:W-:Y:S02]  /*13570*/  IMAD.MOV.U32 R2, RZ, RZ, R10 ;  /* 0x000000ffff027224 */ /* 0x000fe400078e000a */
[----:B------:R-:W-:Y:S02]  /*13580*/  IMAD.MOV.U32 R0, RZ, RZ, R11 ;  /* 0x000000ffff007224 */ /* 0x000fe400078e000b */
[----:B---3--:R-:W-:Y:S01]  /*13590*/  HMMA.16816.F32 R8, R24, R14, R20 ;  /* 0x0000000e1808723c */ /* 0x008fe20000001814 */
[----:B------:R-:W0:Y:S04]  /*135a0*/  LDSM.16.MT88.4 R24, [R29+UR5+0x2180] ;  /* 0x002180051d18783b */ /* 0x000e280008004200 */
[----:B------:R-:W-:Y:S04]  /*135b0*/  STL [R1+0x11bc], R0 ;  /* 0x0011bc0001007387 */ /* 0x000fe80000100800 */
[----:B------:R-:W-:Y:S04]  /*135c0*/  STL [R1+0x11b8], R2 ;  /* 0x0011b80201007387 */ /* 0x000fe80000100800 */
[----:B------:R-:W-:Y:S01]  /*135d0*/  STL [R1+0x11b4], R3 ;  /* 0x0011b40301007387 */ /* 0x000fe20000100800 */
[----:B------:R-:W-:-:S03]  /*135e0*/  LOP3.LUT R23, R29, 0x40, RZ, 0x3c, !PT ;  /* 0x000000401d177812 */ /* 0x000fc600078e3cff */
[----:B------:R-:W-:Y:S04]  /*135f0*/  STL [R1+0x11c4], R14 ;  /* 0x0011c40e01007387 */ /* 0x000fe80000100800 */
[----:B------:R-:W-:Y:S04]  /*13600*/  STL [R1+0x11c0], R15 ;  /* 0x0011c00f01007387 */ /* 0x000fe80000100800 */
[----:B------:R-:W1:Y:S04]  /*13610*/  LDSM.16.MT88.4 R12, [R23+UR5+0x2000] ;  /* 0x00200005170c783b */ /* 0x000e680008004200 */
[----:B------:R-:W-:Y:S04]  /*13620*/  STL.64 [R1+0x60], R8 ;  /* 0x0000600801007387 */ /* 0x000fe80000100a00 */
[----:B------:R0:W-:Y:S02]  /*13630*/  STL.64 [R1+0x68], R10 ;  /* 0x0000680a01007387 */ /* 0x0001e40000100a00 */
[----:B0-----:R-:W-:-:S02]  /*13640*/  IMAD.MOV.U32 R11, RZ, RZ, R24 ;  /* 0x000000ffff0b7224 */ /* 0x001fc400078e0018 */
[----:B------:R-:W-:Y:S02]  /*13650*/  IMAD.MOV.U32 R28, RZ, RZ, R25 ;  /* 0x000000ffff1c7224 */ /* 0x000fe400078e0019 */
[----:B------:R-:W-:Y:S02]  /*13660*/  IMAD.MOV.U32 R9, RZ, RZ, R26 ;  /* 0x000000ffff097224 */ /* 0x000fe400078e001a */
[----:B------:R-:W-:Y:S02]  /*13670*/  IMAD.MOV.U32 R8, RZ, RZ, R27 ;  /* 0x000000ffff087224 */ /* 0x000fe400078e001b */
[----:B------:R-:W0:Y:S04]  /*13680*/  LDSM.16.MT88.4 R24, [R23+UR5+0x2080] ;  /* 0x002080051718783b */ /* 0x000e280008004200 */
[----:B------:R0:W-:Y:S04]  /*13690*/  STL [R1+0x11cc], R11 ;  /* 0x0011cc0b01007387 */ /* 0x0001e80000100800 */
[----:B------:R2:W-:Y:S01]  /*136a0*/  STL [R1+0x11c8], R29 ;  /* 0x0011c81d01007387 */ /* 0x0005e20000100800 */
[----:B-1----:R-:W-:-:S02]  /*136b0*/  IMAD.MOV.U32 R3, RZ, RZ, R14 ;  /* 0x000000ffff037224 */ /* 0x002fc400078e000e */
[----:B------:R-:W-:Y:S02]  /*136c0*/  IMAD.MOV.U32 R10, RZ, RZ, R15 ;  /* 0x000000ffff0a7224 */ /* 0x000fe400078e000f */
[----:B0-----:R-:W-:Y:S02]  /*136d0*/  IMAD.MOV.U32 R11, RZ, RZ, R24 ;  /* 0x000000ffff0b7224 */ /* 0x001fe400078e0018 */
[----:B--2---:R-:W-:Y:S02]  /*136e0*/  IMAD.MOV.U32 R29, RZ, RZ, R25 ;  /* 0x000000ffff1d7224 */ /* 0x004fe400078e0019 */
[----:B------:R-:W-:Y:S02]  /*136f0*/  IMAD.MOV.U32 R14, RZ, RZ, R26 ;  /* 0x000000ffff0e7224 */ /* 0x000fe400078e001a */
[----:B------:R-:W-:Y:S02]  /*13700*/  IMAD.MOV.U32 R15, RZ, RZ, R27 ;  /* 0x000000ffff0f7224 */ /* 0x000fe400078e001b */
[----:B------:R-:W0:Y:S04]  /*13710*/  LDSM.16.MT88.4 R24, [R23+UR5+0x2100] ;  /* 0x002100051718783b */ /* 0x000e280008004200 */
[----:B------:R-:W1:Y:S04]  /*13720*/  LDSM.16.MT88.4 R20, [R23+UR5+0x2180] ;  /* 0x002180051714783b */ /* 0x000e680008004200 */
[----:B0-----:R-:W-:Y:S04]  /*13730*/  STL.64 [R1+0x10e0], R26 ;  /* 0x0010e01a01007387 */ /* 0x001fe80000100a00 */
[----:B------:R0:W-:Y:S04]  /*13740*/  STL.64 [R1+0x10d8], R24 ;  /* 0x0010d81801007387 */ /* 0x0001e80000100a00 */
[----:B0-----:R-:W2:Y:S04]  /*13750*/  LDL.LU R24, [R1+0xe0] ;  /* 0x0000e00001187983 */ /* 0x001ea80000300800 */
[----:B------:R-:W2:Y:S04]  /*13760*/  LDL.LU R25, [R1+0xe4] ;  /* 0x0000e40001197983 */ /* 0x000ea80000300800 */
[----:B------:R-:W2:Y:S04]  /*13770*/  LDL.LU R26, [R1+0xe8] ;  /* 0x0000e800011a7983 */ /* 0x000ea80000300800 */
[----:B------:R-:W2:Y:S02]  /*13780*/  LDL.LU R27, [R1+0xec] ;  /* 0x0000ec00011b7983 */ /* 0x000ea40000300800 */
[----:B--2---:R-:W-:-:S15]  /*13790*/  HMMA.16816.F32 R24, R4, R18, R24 ;  /* 0x000000120418723c */ /* 0x004fde0000001818 */
[----:B------:R-:W-:-:S04]  /*137a0*/  NOP ;  /* 0x0000000000007918 */ /* 0x000fc80000000000 */
[----:B------:R-:W-:Y:S04]  /*137b0*/  STL.64 [R1+0xe0], R24 ;  /* 0x0000e01801007387 */ /* 0x000fe80000100a00 */
[----:B------:R-:W-:Y:S04]  /*137c0*/  STL.64 [R1+0x11a0], R18 ;  /* 0x0011a01201007387 */ /* 0x000fe80000100a00 */
[----:B------:R-:W-:Y:S04]  /*137d0*/  STL.64 [R1+0x1198], R16 ;  /* 0x0011981001007387 */ /* 0x000fe80000100a00 */
[----:B-1----:R-:W-:Y:S04]  /*137e0*/  STL.64 [R1+0x10c0], R22 ;  /* 0x0010c01601007387 */ /* 0x002fe80000100a00 */
[----:B------:R0:W-:Y:S04]  /*137f0*/  STL.64 [R1+0x10b8], R20 ;  /* 0x0010b81401007387 */ /* 0x0001e80000100a00 */
[----:B0-----:R-:W2:Y:S04]  /*13800*/  LDL.LU R20, [R1+0xb0] ;  /* 0x0000b00001147983 */ /* 0x001ea80000300800 */
[----:B------:R-:W2:Y:S04]  /*13810*/  LDL.LU R21, [R1+0xb4] ;  /* 0x0000b40001157983 */ /* 0x000ea80000300800 */
[----:B------:R-:W3:Y:S04]  /*13820*/  LDL.LU R22, [R1+0xb8] ;  /* 0x0000b80001167983 */ /* 0x000ee80000300800 */
[----:B------:R-:W3:Y:S01]  /*13830*/  LDL.LU R23, [R1+0xbc] ;  /* 0x0000bc0001177983 */ /* 0x000ee20000300800 */
[----:B------:R-:W-:-:S02]  /*13840*/  IMAD.MOV.U32 R0, RZ, RZ, R12 ;  /* 0x000000ffff007224 */ /* 0x000fc400078e000c */
[----:B------:R-:W-:Y:S02]  /*13850*/  IMAD.MOV.U32 R2, RZ, RZ, R13 ;  /* 0x000000ffff027224 */ /* 0x000fe400078e000d */
[----:B------:R-:W-:Y:S02]  /*13860*/  IMAD.MOV.U32 R13, RZ, RZ, R26 ;  /* 0x000000ffff0d7224 */ /* 0x000fe400078e001a */
[----:B------:R-:W-:Y:S02]  /*13870*/  IMAD.MOV.U32 R12, RZ, RZ, R27 ;  /* 0x000000ffff0c7224 */ /* 0x000fe400078e001b */
[----:B------:R-:W-:Y:S02]  /*13880*/  IMAD.MOV.U32 R24, RZ, RZ, R11 ;  /* 0x000000ffff187224 */ /* 0x000fe400078e000b */
[----:B------:R-:W-:Y:S02]  /*13890*/  IMAD.MOV.U32 R26, RZ, RZ, R14 ;  /* 0x000000ffff1a7224 */ /* 0x000fe400078e000e */
[----:B------:R-:W-:Y:S01]  /*138a0*/  IMAD.MOV.U32 R27, RZ, RZ, R15 ;  /* 0x000000ffff1b7224 */ /* 0x000fe200078e000f */
[----:B------:R-:W4:Y:S01]  /*138b0*/  LDL.LU R11, [R1+0x11cc] ;  /* 0x0011cc00010b7983 */ /* 0x000f220000300800 */
[----:B------:R-:W-:-:S03]  /*138c0*/  IMAD.MOV.U32 R25, RZ, RZ, R29 ;  /* 0x000000ffff197224 */ /* 0x000fc600078e001d */
[----:B------:R-:W4:Y:S04]  /*138d0*/  LDL.LU R29, [R1+0x11c8] ;  /* 0x0011c800011d7983 */ /* 0x000f280000300800 */
[----:B------:R-:W4:Y:S04]  /*138e0*/  LDL.LU R14, [R1+0x11c4] ;  /* 0x0011c400010e7983 */ /* 0x000f280000300800 */
[----:B------:R-:W4:Y:S04]  /*138f0*/  LDL.LU R15, [R1+0x11c0] ;  /* 0x0011c000010f7983 */ /* 0x000f280000300800 */
[----:B------:R-:W-:Y:S04]  /*13900*/  STL.64 [R1+0x1110], R26 ;  /* 0x0011101a01007387 */ /* 0x000fe80000100a00 */
[----:B------:R-:W-:Y:S04]  /*13910*/  STL.64 [R1+0x1108], R24 ;  /* 0x0011081801007387 */ /* 0x000fe80000100a00 */
[----:B---3--:R-:W-:Y:S04]  /*13920*/  STL.64 [R1+0x10d0], R22 ;  /* 0x0010d01601007387 */ /* 0x008fe80000100a00 */
[----:B--2---:R0:W-:Y:S04]  /*13930*/  STL.64 [R1+0x10c8], R20 ;  /* 0x0010c81401007387 */ /* 0x0041e80000100a00 */
[----:B0-----:R-:W2:Y:S04]  /*13940*/  LDL.LU R20, [R1+0xc0] ;  /* 0x0000c00001147983 */ /* 0x001ea80000300800 */
[----:B------:R-:W2:Y:S04]  /*13950*/  LDL.LU R21, [R1+0xc4] ;  /* 0x0000c40001157983 */ /* 0x000ea80000300800 */
[----:B------:R-:W3:Y:S04]  /*13960*/  LDL.LU R22, [R1+0xc8] ;  /* 0x0000c80001167983 */ /* 0x000ee80000300800 */
[----:B------:R-:W3:Y:S01]  /*13970*/  LDL.LU R23, [R1+0xcc] ;  /* 0x0000cc0001177983 */ /* 0x000ee20000300800 */
[----:B------:R-:W-:-:S02]  /*13980*/  IMAD.MOV.U32 R24, RZ, RZ, R0 ;  /* 0x000000ffff187224 */ /* 0x000fc400078e0000 */
[----:B------:R-:W-:Y:S01]  /*13990*/  IMAD.MOV.U32 R26, RZ, RZ, R3 ;  /* 0x000000ffff1a7224 */ /* 0x000fe200078e0003 */
[----:B---3--:R-:W-:Y:S04]  /*139a0*/  STL.64 [R1+0x10f0], R22 ;  /* 0x0010f01601007387 */ /* 0x008fe80000100a00 */
[----:B--2---:R0:W-:Y:S04]  /*139b0*/  STL.64 [R1+0x10e8], R20 ;  /* 0x0010e81401007387 */ /* 0x0041e80000100a00 */
[----:B0-----:R-:W2:Y:S04]  /*139c0*/  LDL.LU R20, [R1+0xd0] ;  /* 0x0000d00001147983 */ /* 0x001ea80000300800 */
[----:B------:R-:W2:Y:S04]  /*139d0*/  LDL.LU R21, [R1+0xd4] ;  /* 0x0000d40001157983 */ /* 0x000ea80000300800 */
[----:B------:R-:W3:Y:S04]  /*139e0*/  LDL.LU R22, [R1+0xd8] ;  /* 0x0000d80001167983 */ /* 0x000ee80000300800 */
[----:B------:R-:W3:Y:S01]  /*139f0*/  LDL.LU R23, [R1+0xdc] ;  /* 0x0000dc0001177983 */ /* 0x000ee20000300800 */
[----:B------:R-:W-:-:S03]  /*13a00*/  IMAD.MOV.U32 R27, RZ, RZ, R10 ;  /* 0x000000ffff1b7224 */ /* 0x000fc600078e000a */
[----:B------:R-:W2:Y:S01]  /*13a10*/  LDL.LU R0, [R1+0x11bc] ;  /* 0x0011bc0001007983 */ /* 0x000ea20000300800 */
        /* <DEDUP_REMOVED lines=13> */
[----:B------:R-:W-:Y:S02]  /*13af0*/  IMAD.MOV.U32 R27, RZ, RZ, R8 ;  /* 0x000000ffff1b7224 */ /* 0x000fe400078e0008 */
[----:B----4-:R-:W-:Y:S02]  /*13b00*/  IMAD.MOV.U32 R24, RZ, RZ, R11 ;  /* 0x000000ffff187224 */ /* 0x010fe400078e000b */
[----:B------:R-:W-:Y:S01]  /*13b10*/  IMAD.MOV.U32 R25, RZ, RZ, R28 ;  /* 0x000000ffff197224 */ /* 0x000fe200078e001c */
[----:B------:R-:W4:Y:S04]  /*13b20*/  LDL.LU R11, [R1+0x11ac] ;  /* 0x0011ac00010b7983 */ /* 0x000f280000300800 */
[----:B------:R-:W4:Y:S04]  /*13b30*/  LDL.LU R28, [R1+0x11a8] ;  /* 0x0011a800011c7983 */ /* 0x000f280000300800 */
[----:B------:R-:W-:Y:S04]  /*13b40*/  STL.64 [R1+0x1170], R26 ;  /* 0x0011701a01007387 */ /* 0x000fe80000100a00 */
[----:B------:R0:W-:Y:S04]  /*13b50*/  STL.64 [R1+0x1168], R24 ;  /* 0x0011681801007387 */ /* 0x0001e80000100a00 */
[----:B0-----:R-:W4:Y:S04]  /*13b60*/  LDL.LU R24, [R1+0x40] ;  /* 0x0000400001187983 */ /* 0x001f280000300800 */
[----:B------:R-:W4:Y:S04]  /*13b70*/  LDL.LU R25, [R1+0x44] ;  /* 0x0000440001197983 */ /* 0x000f280000300800 */
[----:B------:R-:W4:Y:S04]  /*13b80*/  LDL.LU R26, [R1+0x48] ;  /* 0x00004800011a7983 */ /* 0x000f280000300800 */
[----:B------:R-:W4:Y:S04]  /*13b90*/  LDL.LU R27, [R1+0x4c] ;  /* 0x00004c00011b7983 */ /* 0x000f280000300800 */
[----:B---3--:R-:W-:Y:S04]  /*13ba0*/  STL.64 [R1+0x1120], R22 ;  /* 0x0011201601007387 */ /* 0x008fe80000100a00 */
[----:B--2---:R0:W-:Y:S04]  /*13bb0*/  STL.64 [R1+0x1118], R20 ;  /* 0x0011181401007387 */ /* 0x0041e80000100a00 */
[----:B0-----:R-:W2:Y:S04]  /*13bc0*/  LDL.LU R20, [R1+0x100] ;  /* 0x0001000001147983 */ /* 0x001ea80000300800 */
[----:B------:R-:W2:Y:S04]  /*13bd0*/  LDL.LU R21, [R1+0x104] ;  /* 0x0001040001157983 */ /* 0x000ea80000300800 */
[----:B------:R-:W3:Y:S04]  /*13be0*/  LDL.LU R22, [R1+0x108] ;  /* 0x0001080001167983 */ /* 0x000ee80000300800 */
[----:B------:R-:W3:Y:S04]  /*13bf0*/  LDL.LU R23, [R1+0x10c] ;  /* 0x00010c0001177983 */ /* 0x000ee80000300800 */
[----:B------:R-:W2:Y:S04]  /*13c00*/  LDL.LU R16, [R1+0xa0] ;  /* 0x0000a00001107983 */ /* 0x000ea80000300800 */
        /* <DEDUP_REMOVED lines=26> */
[----:B------:R-:W3:Y:S01]  /*13db0*/  LDL.LU R23, [R1+0x12c] ;  /* 0x00012c0001177983 */ /* 0x000ee20000300800 */
[----:B----4-:R-:W-:Y:S01]  /*13dc0*/  HMMA.16816.F32 R4, R4, R14, R16 ;  /* 0x0000000e0404723c */ /* 0x010fe20000001810 */
[----:B------:R-:W0:Y:S02]  /*13dd0*/  S2R R8, SR_TID.X ;  /* 0x0000000000087919 */ /* 0x000e240000002100 */
[C---:B0-----:R-:W-:Y:S01]  /*13de0*/  IMAD.SHL.U32 R9, R8.reuse, 0x2, RZ ;  /* 0x0000000208097824 */ /* 0x041fe200078e00ff */
[----:B------:R-:W-:Y:S01]  /*13df0*/  LOP3.LUT R8, R8, 0x7, RZ, 0xc0, !PT ;  /* 0x0000000708087812 */ /* 0x000fe200078ec0ff */
[----:B---3--:R-:W-:Y:S04]  /*13e00*/  STL.64 [R1+0x1190], R22 ;  /* 0x0011901601007387 */ /* 0x008fe80000100a00 */
[----:B--2---:R0:W-:Y:S04]  /*13e10*/  STL.64 [R1+0x1188], R20 ;  /* 0x0011881401007387 */ /* 0x0041e80000100a00 */
[----:B0-----:R-:W2:Y:S04]  /*13e20*/  LDL.LU R20, [R1+0x130] ;  /* 0x0001300001147983 */ /* 0x001ea80000300800 */
[----:B------:R-:W2:Y:S04]  /*13e30*/  LDL.LU R21, [R1+0x134] ;  /* 0x0001340001157983 */ /* 0x000ea80000300800 */
[----:B------:R-:W2:Y:S04]  /*13e40*/  LDL.LU R22, [R1+0x138] ;  /* 0x0001380001167983 */ /* 0x000ea80000300800 */
[----:B------:R-:W2:Y:S04]  /*13e50*/  LDL.LU R23, [R1+0x13c] ;  /* 0x00013c0001177983 */ /* 0x000ea80000300800 */
[----:B------:R-:W2:Y:S04]  /*13e60*/  LDL.LU.64 R18, [R1+0x11a0] ;  /* 0x0011a00001127983 */ /* 0x000ea80000300a00 */
[----:B------:R-:W3:Y:S04]  /*13e70*/  LDL.LU.64 R16, [R1+0x1198] ;  /* 0x0011980001107983 */ /* 0x000ee80000300a00 */
[----:B------:R-:W-:Y:S04]  /*13e80*/  STL.64 [R1+0x1f0], R4 ;  /* 0x0001f00401007387 */ /* 0x000fe80000100a00 */
[----:B------:R-:W-:Y:S04]  /*13e90*/  STL.64 [R1+0x1f8], R6 ;  /* 0x0001f80601007387 */ /* 0x000fe80000100a00 */
[----:B------:R-:W0:Y:S01]  /*13ea0*/  LDSM.16.MT88.4 R4, [R29+UR5+0x4000] ;  /* 0x004000051d04783b */ /* 0x000e220008004200 */
[----:B------:R-:W-:-:S05]  /*13eb0*/  IMAD R8, R8, 0x90, RZ ;  /* 0x0000009008087824 */ /* 0x000fca00078e02ff */
[----:B------:R-:W-:-:S04]  /*13ec0*/  LOP3.LUT R8, R8, 0x30, R9, 0x78, !PT ;  /* 0x0000003008087812 */ /* 0x000fc800078e7809 */
[----:B------:R-:W-:Y:S01]  /*13ed0*/  LOP3.LUT R8, R8, 0x40, RZ, 0x3c, !PT ;  /* 0x0000004008087812 */ /* 0x000fe200078e3cff */
[----:B0-----:R-:W-:Y:S04]  /*13ee0*/  STL.64 [R1+0x50], R4 ;  /* 0x0000500401007387 */ /* 0x001fe80000100a00 */
[----:B------:R-:W-:Y:S04]  /*13ef0*/  STL.64 [R1+0x58], R6 ;  /* 0x0000580601007387 */ /* 0x000fe80000100a00 */
[----:B------:R-:W0:Y:S04]  /*13f00*/  LDSM.16.M88.4 R4, [R8+UR5+0x8000] ;  /* 0x008000050804783b */ /* 0x000e280008000200 */
[----:B0-----:R-:W-:Y:S04]  /*13f10*/  STL [R1+0xf78], R6 ;  /* 0x000f780601007387 */ /* 0x001fe80000100800 */
[----:B------:R-:W-:Y:S04]  /*13f20*/  STL [R1+0xf74], R7 ;  /* 0x000f740701007387 */ /* 0x000fe80000100800 */
[----:B------:R0:W-:Y:S04]  /*13f30*/  STL.64 [R1+0x10b0], R4 ;  /* 0x0010b00401007387 */ /* 0x0001e80000100a00 */
[----:B0-----:R-:W4:Y:S04]  /*13f40*/  LDL.LU R4, [R1+0x80] ;  /* 0x0000800001047983 */ /* 0x001f280000300800 */
[----:B------:R-:W4:Y:S01]  /*13f50*/  LDL.LU R5, [R1+0x84] ;  /* 0x0000840001057983 */ /* 0x000f220000300800 */
[----:B--2---:R-:W-:-:S15]  /*13f60*/  HMMA.16816.F32 R20, R24, R18, R20 ;  /* 0x000000121814723c */ /* 0x004fde0000001814 */
[----:B------:R-:W-:-:S04]  /*13f70*/  NOP ;  /* 0x0000000000007918 */ /* 0x000fc80000000000 */
[----:B------:R-:W-:Y:S04]  /*13f80*/  STL.64 [R1+0x200], R20 ;  /* 0x0002001401007387 */ /* 0x000fe80000100a00 */
[----:B------:R0:W-:Y:S04]  /*13f90*/  STL.64 [R1+0x208], R22 ;  /* 0x0002081601007387 */ /* 0x0001e80000100a00 */
[----:B0-----:R-:W2:Y:S04]  /*13fa0*/  LDL.LU.64 R22, [R1+0x1190] ;  /* 0x0011900001167983 */ /* 0x001ea80000300a00 */
[----:B------:R-:W2:Y:S01]  /*13fb0*/  LDL.LU.64 R20, [R1+0x1188] ;  /* 0x0011880001147983 */ /* 0x000ea20000300a00 */
[----:B------:R-:W-:-:S02]  /*13fc0*/  IMAD.MOV.U32 R6, RZ, RZ, R11 ;  /* 0x000000ffff067224 */ /* 0x000fc400078e000b */
[----:B------:R-:W-:Y:S02]  /*13fd0*/  IMAD.MOV.U32 R7, RZ, RZ, R10 ;  /* 0x000000ffff077224 */ /* 0x000fe400078e000a */
[----:B------:R-:W0:Y:S04]  /*13fe0*/  LDSM.16.M88.4 R8, [R8+UR5+0x8400] ;  /* 0x008400050808783b */ /* 0x000e280008000200 */
[----:B0-----:R-:W-:Y:S04]  /*13ff0*/  STL [R1+0xf80], R10 ;  /* 0x000f800a01007387 */ /* 0x001fe80000100800 */
[----:B------:R-:W-:Y:S01]  /*14000*/  STL [R1+0xf7c], R11 ;  /* 0x000f7c0b01007387 */ /* 0x000fe20000100800 */
[----:B--2---:R-:W-:Y:S03]  /*14010*/  HMMA.16816.F32 R24, R24, R14, R20 ;  /* 0x0000000e1818723c */ /* 0x004fe60000001814 */
[----:B------:R-:W2:Y:S04]  /*14020*/  LDL.LU.64 R22, [R1+0x1180] ;  /* 0x0011800001167983 */ /* 0x000ea80000300a00 */
[----:B------:R-:W2:-:S12]  /*14030*/  LDL.LU.64 R20, [R1+0x1178] ;  /* 0x0011780001147983 */ /* 0x000e980000300a00 */
[----:B------:R-:W-:Y:S04]  /*14040*/  STL.64 [R1+0x1e0], R24 ;  /* 0x0001e01801007387 */ /* 0x000fe80000100a00 */
[----:B------:R-:W-:Y:S04]  /*14050*/  STL.64 [R1+0x1e8], R26 ;  /* 0x0001e81a01007387 */ /* 0x000fe80000100a00 */
[----:B------:R-:W0:Y:S02]  /*14060*/  LDSM.16.MT88.4 R24, [R29+UR5+0x4080] ;  /* 0x004080051d18783b */ /* 0x000e240008004200 */
[----:B0-----:R-:W-:-:S02]  /*14070*/  IMAD.MOV.U32 R11, RZ, RZ, R26 ;  /* 0x000000ffff0b7224 */ /* 0x001fc400078e001a */
[----:B------:R0:W-:Y:S01]  /*14080*/  STL.64 [R1+0xa0], R24 ;  /* 0x0000a01801007387 */ /* 0x0001e20000100a00 */
[----:B------:R-:W-:-:S03]  /*14090*/  IMAD.MOV.U32 R10, RZ, RZ, R27 ;  /* 0x000000ffff0a7224 */ /* 0x000fc600078e001b */
[----:B------:R-:W2:Y:S04]  /*140a0*/  LDL.LU.64 R26, [R1+0x1170] ;  /* 0x00117000011a7983 */ /* 0x000ea80000300a00 */
[----:B0-----:R-:W2:Y:S04]  /*140b0*/  LDL.LU.64 R24, [R1+0x1168] ;  /* 0x0011680001187983 */ /* 0x001ea80000300a00 */
[----:B------:R-:W-:Y:S04]  /*140c0*/  STL.64 [R1+0x10a8], R10 ;  /* 0x0010a80a01007387 */ /* 0x000fe80000100a00 */
[----:B------:R0:W-:Y:S04]  /*140d0*/  STL.64 [R1+0x10a0], R8 ;  /* 0x0010a00801007387 */ /* 0x0001e80000100a00 */
[----:B0-----:R-:W3:Y:S04]  /*140e0*/  LDL.LU.64 R8, [R1+0x50] ;  /* 0x0000500001087983 */ /* 0x001ee80000300a00 */
[----:B------:R-:W3:Y:S01]  /*140f0*/  LDL.LU.64 R10, [R1+0x58] ;  /* 0x00005800010a7983 */ /* 0x000ee20000300a00 */
        /* <DEDUP_REMOVED lines=48> */
[----:B------:R0:W-:Y:S04]  /*14400*/  STL.64 [R1+0x160], R24 ;  /* 0x0001601801007387 */ /* 0x0001e80000100a00 */
[----:B------:R1:W-:Y:S04]  /*14410*/  STL.64 [R1+0x168], R26 ;  /* 0x0001681a01007387 */ /* 0x0003e80000100a00 */
[----:B0-----:R-:W2:Y:S04]  /*14420*/  LDL.LU R24, [R1+0x90] ;  /* 0x0000900001187983 */ /* 0x001ea80000300800 */
[----:B------:R-:W2:Y:S01]  /*14430*/  LDL.LU R25, [R1+0x94] ;  /* 0x0000940001197983 */ /* 0x000ea20000300800 */
[----:B-1----:R-:W-:-:S02]  /*14440*/  IMAD.MOV.U32 R26, RZ, RZ, R28 ;  /* 0x000000ffff1a7224 */ /* 0x002fc400078e001c */
[----:B---3--:R-:W-:-:S07]  /*14450*/  IMAD.MOV.U32 R27, RZ, RZ, R17 ;  /* 0x000000ffff1b7224 */ /* 0x008fce00078e0011 */
[C---:B--2---:R-:W-:Y:S08]  /*14460*/  HMMA.16816.F32 R24, R20.reuse, R18, R24 ;  /* 0x000000121418723c */ /* 0x044ff00000001818 */
[----:B----4-:R-:W-:Y:S11]  /*14470*/  HMMA.16816.F32 R20, R20, R14, R4 ;  /* 0x0000000e1414723c */ /* 0x010ff60000001804 */
[----:B------:R-:W-:Y:S04]  /*14480*/  STL.64 [R1+0x150], R24 ;  /* 0x0001501801007387 */ /* 0x000fe80000100a00 */
[----:B------:R-:W-:Y:S04]  /*14490*/  STL.64 [R1+0x158], R26 ;  /* 0x0001581a01007387 */ /* 0x000fe80000100a00 */
[----:B------:R-:W2:Y:S04]  /*144a0*/  LDL.LU.64 R4, [R1+0x10b0] ;  /* 0x0010b00001047983 */ /* 0x000ea80000300a00 */
[----:B------:R-:W-:Y:S04]  /*144b0*/  STL.64 [R1+0x140], R20 ;  /* 0x0001401401007387 */ /* 0x000fe80000100a00 */
[----:B------:R-:W-:Y:S04]  /*144c0*/  STL.64 [R1+0x148], R22 ;  /* 0x0001481601007387 */ /* 0x000fe80000100a00 */
[----:B------:R-:W0:Y:S04]  /*144d0*/  LDSM.16.MT88.4 R20, [R29+UR5+0x4100] ;  /* 0x004100051d14783b */ /* 0x000e280008004200 */
[----:B0-----:R-:W-:Y:S04]  /*144e0*/  STL.64 [R1+0x30], R20 ;  /* 0x0000301401007387 */ /* 0x001fe80000100a00 */
[----:B------:R-:W-:Y:S04]  /*144f0*/  STL.64 [R1+0x38], R22 ;  /* 0x0000381601007387 */ /* 0x000fe80000100a00 */
[----:B------:R-:W0:Y:S01]  /*14500*/  LDSM.16.MT88.4 R20, [R29+UR5+0x4180] ;  /* 0x004180051d14783b */ /* 0x000e220008004200 */
[----:B------:R-:W-:Y:S01]  /*14510*/  LOP3.LUT R27, R29, 0x40, RZ, 0x3c, !PT ;  /* 0x000000401d1b7812 */ /* 0x000fe200078e3cff */
[----:B0-----:R-:W-:-:S02]  /*14520*/  IMAD.MOV.U32 R26, RZ, RZ, R21 ;  /* 0x000000ffff1a7224 */ /* 0x001fc400078e0015 */
[----:B------:R-:W-:Y:S01]  /*14530*/  IMAD.MOV.U32 R25, RZ, RZ, R22 ;  /* 0x000000ffff197224 */ /* 0x000fe200078e0016 */
[----:B------:R-:W-:Y:S01]  /*14540*/  STL [R1+0x20], R20 ;  /* 0x0000201401007387 */ /* 0x000fe20000100800 */
[----:B------:R-:W-:-:S03]  /*14550*/  IMAD.MOV.U32 R24, RZ, RZ, R23 ;  /* 0x000000ffff187224 */ /* 0x000fc600078e0017 */
[----:B------:R-:W0:Y:S01]  /*14560*/  LDSM.16.MT88.4 R20, [R27+UR5+0x4000] ;  /* 0x004000051b14783b */ /* 0x000e220008004200 */
[----:B------:R-:W-:Y:S02]  /*14570*/  IMAD.MOV.U32 R17, RZ, RZ, R3 ;  /* 0x000000ffff117224 */ /* 0x000fe400078e0003 */
[----:B------:R-:W-:Y:S02]  /*14580*/  IMAD.MOV.U32 R18, RZ, RZ, R2 ;  /* 0x000000ffff127224 */ /* 0x000fe400078e0002 */
[----:B------:R-:W-:Y:S01]  /*14590*/  IMAD.MOV.U32 R19, RZ, RZ, R0 ;  /* 0x000000ffff137224 */ /* 0x000fe200078e0000 */
[----:B0-----:R-:W-:Y:S04]  /*145a0*/  STL.64 [R1+0x10], R20 ;  /* 0x0000101401007387 */ /* 0x001fe80000100a00 */
[----:B------:R-:W-:Y:S04]  /*145b0*/  STL.64 [R1+0x18], R22 ;  /* 0x0000181601007387 */ /* 0x000fe80000100a00 */
[----:B------:R-:W0:Y:S04]  /*145c0*/  LDSM.16.MT88.4 R20, [R27+UR5+0x4080] ;  /* 0x004080051b14783b */ /* 0x000e280008004200 */
[----:B0-----:R-:W-:Y:S04]  /*145d0*/  STL.64 [R1], R20 ;  /* 0x0000001401007387 */ /* 0x001fe80000100a00 */
[----:B------:R2:W-:Y:S02]  /*145e0*/  STL.64 [R1+0x8], R22 ;  /* 0x0000081601007387 */ /* 0x0005e40000100a00 */
[----:B--2---:R-:W-:Y:S01]  /*145f0*/  HMMA.16816.F32 R20, R8, R4, R16 ;  /* 0x000000040814723c */ /* 0x004fe20000001810 */
[----:B------:R-:W-:-:S02]  /*14600*/  IMAD.MOV.U32 R17, RZ, RZ, R10 ;  /* 0x000000ffff117224 */ /* 0x000fc400078e000a */
[----:B------:R-:W-:Y:S02]  /*14610*/  IMAD.MOV.U32 R16, RZ, RZ, R11 ;  /* 0x000000ffff107224 */ /* 0x000fe400078e000b */
[----:B------:R-:W-:Y:S02]  /*14620*/  IMAD.MOV.U32 R19, RZ, RZ, R8 ;  /* 0x000000ffff137224 */ /* 0x000fe400078e0008 */
[----:B------:R-:W-:Y:S01]  /*14630*/  IMAD.MOV.U32 R18, RZ, RZ, R9 ;  /* 0x000000ffff127224 */ /* 0x000fe200078e0009 */
[----:B------:R-:W2:Y:S04]  /*14640*/  LDL.LU.64 R10, [R1+0x10a8] ;  /* 0x0010a800010a7983 */ /* 0x000ea80000300a00 */
[----:B------:R-:W3:Y:S04]  /*14650*/  LDL.LU.64 R8, [R1+0x10a0] ;  /* 0x0010a00001087983 */ /* 0x000ee80000300a00 */
[----:B------:R0:W-:Y:S04]  /*14660*/  STL.64 [R1+0x1098], R4 ;  /* 0x0010980401007387 */ /* 0x0001e80000100a00 */
[----:B0-----:R-:W3:Y:S04]  /*14670*/  LDL.LU R4, [R1+0x60] ;  /* 0x0000600001047983 */ /* 0x001ee80000300800 */
[----:B------:R-:W3:Y:S04]  /*14680*/  LDL.LU R5, [R1+0x64] ;  /* 0x0000640001057983 */ /* 0x000ee80000300800 */
[----:B------:R-:W3:Y:S04]  /*14690*/  LDL.LU R6, [R1+0x68] ;  /* 0x0000680001067983 */ /* 0x000ee80000300800 */
[----:B------:R-:W3:Y:S01]  /*146a0*/  LDL.LU R7, [R1+0x6c] ;  /* 0x00006c0001077983 */ /* 0x000ee20000300800 */
[----:B------:R-:W-:-:S02]  /*146b0*/  IMAD.MOV.U32 R3, RZ, RZ, R22 ;  /* 0x000000ffff037224 */ /* 0x000fc400078e0016 */
[----:B------:R-:W-:Y:S02]  /*146c0*/  IMAD.MOV.U32 R2, RZ, RZ, R23 ;  /* 0x000000ffff027224 */ /* 0x000fe400078e0017 */
[----:B------:R-:W-:Y:S02]  /*146d0*/  IMAD.MOV.U32 R22, RZ, RZ, R13 ;  /* 0x000000ffff167224 */ /* 0x000fe400078e000d */
[----:B------:R-:W-:Y:S02]  /*146e0*/  IMAD.MOV.U32 R23, RZ, RZ, R12 ;  /* 0x000000ffff177224 */ /* 0x000fe400078e000c */
[----:B------:R-:W0:Y:S01]  /*146f0*/  LDSM.16.MT88.4 R12, [R27+UR5+0x4100] ;  /* 0x004100051b0c783b */ /* 0x000e220008004200 */
[----:B------:R-:W-:Y:S02]  /*14700*/  IMAD.MOV.U32 R0, RZ, RZ, R20 ;  /* 0x000000ffff007224 */ /* 0x000fe400078e0014 */
[----:B------:R-:W-:Y:S01]  /*14710*/  IMAD.MOV.U32 R28, RZ, RZ, R21 ;  /* 0x000000ffff1c7224 */ /* 0x000fe200078e0015 */
[----:B------:R-:W4:Y:S04]  /*14720*/  LDL.LU R20, [R1+0xe0] ;  /* 0x0000e00001147983 */ /* 0x000f280000300800 */
[----:B------:R-:W4:Y:S04]  /*14730*/  LDL.LU R21, [R1+0xe4] ;  /* 0x0000e40001157983 */ /* 0x000f280000300800 */
[----:B------:R-:W-:Y:S04]  /*14740*/  STL [R1+0xf90], R2 ;  /* 0x000f900201007387 */ /* 0x000fe80000100800 */
[----:B------:R-:W-:Y:S04]  /*14750*/  STL [R1+0xf8c], R3 ;  /* 0x000f8c0301007387 */ /* 0x000fe80000100800 */
[----:B------:R-:W-:Y:S04]  /*14760*/  STL [R1+0xf88], R28 ;  /* 0x000f881c01007387 */ /* 0x000fe80000100800 */
[----:B------:R-:W-:Y:S04]  /*14770*/  STL [R1+0xf84], R0 ;  /* 0x000f840001007387 */ /* 0x000fe80000100800 */
[----:B0-----:R0:W-:Y:S04]  /*14780*/  STL.64 [R1+0x1038], R14 ;  /* 0x0010380e01007387 */ /* 0x0011e80000100a00 */
[----:B------:R1:W-:Y:S01]  /*14790*/  STL.64 [R1+0x1030], R12 ;  /* 0x0010300c01007387 */ /* 0x0003e20000100a00 */
[----:B0-----:R-:W-:-:S02]  /*147a0*/  IMAD.MOV.U32 R14, RZ, RZ, R17 ;  /* 0x000000ffff0e7224 */ /* 0x001fc400078e0011 */
[----:B-1----:R-:W-:Y:S02]  /*147b0*/  IMAD.MOV.U32 R12, RZ, RZ, R19 ;  /* 0x000000ffff0c7224 */ /* 0x002fe400078e0013 */
[----:B------:R-:W-:Y:S02]  /*147c0*/  IMAD.MOV.U32 R13, RZ, RZ, R18 ;  /* 0x000000ffff0d7224 */ /* 0x000fe400078e0012 */
[----:B------:R-:W-:Y:S02]  /*147d0*/  IMAD.MOV.U32 R15, RZ, RZ, R16 ;  /* 0x000000ffff0f7224 */ /* 0x000fe400078e0010 */
[----:B------:R-:W0:Y:S04]  /*147e0*/  LDSM.16.MT88.4 R16, [R27+UR5+0x4180] ;  /* 0x004180051b10783b */ /* 0x000e280008004200 */
[----:B0-----:R0:W-:Y:S04]  /*147f0*/  STL [R1+0xfa0], R16 ;  /* 0x000fa01001007387 */ /* 0x0011e80000100800 */
[----:B------:R1:W-:Y:S04]  /*14800*/  STL [R1+0xf9c], R17 ;  /* 0x000f9c1101007387 */ /* 0x0003e80000100800 */
[----:B------:R2:W-:Y:S04]  /*14810*/  STL [R1+0xf98], R18 ;  /* 0x000f981201007387 */ /* 0x0005e80000100800 */
[----:B------:R2:W-:Y:S04]  /*14820*/  STL [R1+0xf94], R19 ;  /* 0x000f941301007387 */ /* 0x0005e80000100800 */
[----:B0-----:R-:W4:Y:S04]  /*14830*/  LDL.LU R16, [R1+0xa0] ;  /* 0x0000a00001107983 */ /* 0x001f280000300800 */
[----:B-1----:R-:W4:Y:S01]  /*14840*/  LDL.LU R17, [R1+0xa4] ;  /* 0x0000a40001117983 */ /* 0x002f220000300800 */
[----:B---3--:R-:W-:Y:S03]  /*14850*/  HMMA.16816.F32 R12, R12, R8, R4 ;  /* 0x000000080c0c723c */ /* 0x008fe60000001804 */
[----:B------:R-:W4:Y:S01]  /*14860*/  LDL.LU.64 R4, [R1+0x1098] ;  /* 0x0010980001047983 */ /* 0x000f220000300a00 */
[----:B--2---:R-:W-:-:S02]  /*14870*/  IMAD.MOV.U32 R18, RZ, RZ, R11 ;  /* 0x000000ffff127224 */ /* 0x004fc400078e000b */
[----:B------:R-:W-:-:S13]  /*14880*/  IMAD.MOV.U32 R19, RZ, RZ, R10 ;  /* 0x000000ffff137224 */ /* 0x000fda00078e000a */
[----:B------:R-:W-:Y:S02]  /*14890*/  IMAD.MOV.U32 R10, RZ, RZ, R12 ;  /* 0x000000ffff0a7224 */ /* 0x000fe400078e000c */
[----:B------:R-:W-:Y:S02]  /*148a0*/  IMAD.MOV.U32 R11, RZ, RZ, R13 ;  /* 0x000000ffff0b7224 */ /* 0x000fe400078e000d */
[----:B------:R-:W-:Y:S02]  /*148b0*/  IMAD.MOV.U32 R6, RZ, RZ, R14 ;  /* 0x000000ffff067224 */ /* 0x000fe400078e000e */
[----:B------:R-:W-:Y:S02]  /*148c0*/  IMAD.MOV.U32 R7, RZ, RZ, R15 ;  /* 0x000000ffff077224 */ /* 0x000fe400078e000f */
[----:B------:R-:W0:Y:S04]  /*148d0*/  LDSM.16.MT88.4 R12, [R29+UR5+0x6000] ;  /* 0x006000051d0c783b */ /* 0x000e280008004200 */
[----:B------:R-:W-:Y:S04]  /*148e0*/  STL [R1+0xfb0], R7 ;  /* 0x000fb00701007387 */ /* 0x000fe80000100800 */
[----:B------:R-:W-:Y:S04]  /*148f0*/  STL [R1+0xfac], R6 ;  /* 0x000fac0601007387 */ /* 0x000fe80000100800 */
[----:B------:R-:W-:Y:S04]  /*14900*/  STL [R1+0xfa8], R11 ;  /* 0x000fa80b01007387 */ /* 0x000fe80000100800 */
[----:B------:R-:W-:Y:S04]  /*14910*/  STL [R1+0xfa4], R10 ;  /* 0x000fa40a01007387 */ /* 0x000fe80000100800 */
[----:B0-----:R-:W-:Y:S04]  /*14920*/  STL.64 [R1+0x90], R12 ;  /* 0x0000900c01007387 */ /* 0x001fe80000100a00 */
[----:B------:R-:W-:Y:S04]  /*14930*/  STL.64 [R1+0x98], R14 ;  /* 0x0000980e01007387 */ /* 0x000fe80000100a00 */
[----:B------:R-:W0:Y:S04]  /*14940*/  LDSM.16.MT88.4 R12, [R29+UR5+0x6080] ;  /* 0x006080051d0c783b */ /* 0x000e280008004200 */
[----:B0-----:R-:W-:Y:S04]  /*14950*/  STL.64 [R1+0x80], R12 ;  /* 0x0000800c01007387 */ /* 0x001fe80000100a00 */
[----:B------:R-:W-:Y:S04]  /*14960*/  STL.64 [R1+0x88], R14 ;  /* 0x0000880e01007387 */ /* 0x000fe80000100a00 */
[----:B------:R-:W0:Y:S04]  /*14970*/  LDSM.16.MT88.4 R12, [R29+UR5+0x6100] ;  /* 0x006100051d0c783b */ /* 0x000e280008004200 */
[----:B0-----:R-:W-:Y:S04]  /*14980*/  STL.64 [R1+0x70], R12 ;  /* 0x0000700c01007387 */ /* 0x001fe80000100a00 */
[----:B------:R-:W-:Y:S04]  /*14990*/  STL.64 [R1+0x78], R14 ;  /* 0x0000780e01007387 */ /* 0x000fe80000100a00 */
[----:B------:R-:W0:Y:S04]  /*149a0*/  LDSM.16.MT88.4 R12, [R29+UR5+0x6180] ;  /* 0x006180051d0c783b */ /* 0x000e280008004200 */
[----:B------:R-:W-:Y:S04]  /*149b0*/  STL [R1+0xd68], R29 ;  /* 0x000d681d01007387 */ /* 0x000fe80000100800 */
[----:B0-----:R-:W-:Y:S04]  /*149c0*/  STL.64 [R1+0x60], R12 ;  /* 0x0000600c01007387 */ /* 0x001fe80000100a00 */
[----:B------:R4:W-:Y:S02]  /*149d0*/  STL.64 [R1+0x68], R14 ;  /* 0x0000680e01007387 */ /* 0x0009e40000100a00 */
[----:B----4-:R-:W-:Y:S02]  /*149e0*/  HMMA.16816.F32 R12, R16, R4, R20 ;  /* 0x00000004100c723c */ /* 0x010fe40000001814 */
[----:B------:R-:W-:-:S15]  /*149f0*/  LDSM.16.MT88.4 R20, [R27+UR5+0x6080] ;  /* 0x006080051b14783b */ /* 0x000fde0008004200 */
[----:B------:R-:W-:Y:S02]  /*14a00*/  NOP ;  /* 0x0000000000007918 */ /* 0x000fe40000000000 */
[----:B------:R-:W-:Y:S02]  /*14a10*/  IMAD.MOV.U32 R3, RZ, RZ, R12 ;  /* 0x000000ffff037224 */ /* 0x000fe400078e000c */
[----:B------:R-:W-:Y:S02]  /*14a20*/  IMAD.MOV.U32 R28, RZ, RZ, R13 ;  /* 0x000000ffff1c7224 */ /* 0x000fe400078e000d */
[----:B------:R-:W-:Y:S02]  /*14a30*/  IMAD.MOV.U32 R0, RZ, RZ, R14 ;  /* 0x000000ffff007224 */ /* 0x000fe400078e000e */
[----:B------:R-:W-:Y:S02]  /*14a40*/  IMAD.MOV.U32 R29, RZ, RZ, R15 ;  /* 0x000000ffff1d7224 */ /* 0x000fe400078e000f */
[----:B------:R-:W0:Y:S04]  /*14a50*/  LDSM.16.MT88.4 R12, [R27+UR5+0x6000] ;  /* 0x006000051b0c783b */ /* 0x000e280008004200 */
[----:B------:R1:W-:Y:S04]  /*14a60*/  STL.64 [R1+0x1090], R4 ;  /* 0x0010900401007387 */ /* 0x0003e80000100a00 */
[----:B-1----:R-:W2:Y:S04]  /*14a70*/  LDL.LU R4, [R1+0x1f0] ;  /* 0x0001f00001047983 */ /* 0x002ea80000300800 */
[----:B------:R-:W2:Y:S04]  /*14a80*/  LDL.LU R5, [R1+0x1f4] ;  /* 0x0001f40001057983 */ /* 0x000ea80000300800 */
[----:B------:R-:W2:Y:S04]  /*14a90*/  LDL.LU R6, [R1+0x1f8] ;  /* 0x0001f80001067983 */ /* 0x000ea80000300800 */
[----:B------:R-:W2:Y:S04]  /*14aa0*/  LDL.LU R7, [R1+0x1fc] ;  /* 0x0001fc0001077983 */ /* 0x000ea80000300800 */
        /* <DEDUP_REMOVED lines=11> */
[----:B------:R-:W-:Y:S04]  /*14b60*/  STL.64 [R1+0x1068], R14 ;  /* 0x0010680e01007387 */ /* 0x000fe80000100a00 */
[----:B------:R-:W-:Y:S04]  /*14b70*/  STL.64 [R1+0x1060], R12 ;  /* 0x0010600c01007387 */ /* 0x000fe80000100a00 */
[----:B0-----:R-:W-:Y:S04]  /*14b80*/  STL.64 [R1+0xe48], R22 ;  /* 0x000e481601007387 */ /* 0x001fe80000100a00 */
[----:B------:R0:W-:Y:S04]  /*14b90*/  STL.64 [R1+0xe40], R20 ;  /* 0x000e401401007387 */ /* 0x0001e80000100a00 */
[----:B0-----:R-:W3:Y:S01]  /*14ba0*/  LDL.LU R20, [R1+0x20] ;  /* 0x0000200001147983 */ /* 0x001ee20000300800 */
[----:B------:R-:W-:-:S02]  /*14bb0*/  IMAD.MOV.U32 R22, RZ, RZ, R25 ;  /* 0x000000ffff167224 */ /* 0x000fc400078e0019 */
[----:B------:R-:W-:Y:S02]  /*14bc0*/  IMAD.MOV.U32 R23, RZ, RZ, R24 ;  /* 0x000000ffff177224 */ /* 0x000fe400078e0018 */
[----:B------:R-:W-:Y:S02]  /*14bd0*/  IMAD.MOV.U32 R21, RZ, RZ, R26 ;  /* 0x000000ffff157224 */ /* 0x000fe400078e001a */
[----:B------:R-:W0:Y:S04]  /*14be0*/  LDSM.16.MT88.4 R24, [R27+UR5+0x6180] ;  /* 0x006180051b18783b */ /* 0x000e280008004200 */
[----:B------:R-:W-:Y:S04]  /*14bf0*/  STL.64 [R1+0x1078], R22 ;  /* 0x0010781601007387 */ /* 0x000fe80000100a00 */
[----:B---3--:R1:W-:Y:S04]  /*14c00*/  STL.64 [R1+0x1070], R20 ;  /* 0x0010701401007387 */ /* 0x0083e80000100a00 */
[----:B-1----:R-:W3:Y:S04]  /*14c10*/  LDL.LU R20, [R1+0x1e0] ;  /* 0x0001e00001147983 */ /* 0x002ee80000300800 */
[----:B------:R-:W3:Y:S04]  /*14c20*/  LDL.LU R21, [R1+0x1e4] ;  /* 0x0001e40001157983 */ /* 0x000ee80000300800 */
[----:B------:R-:W4:Y:S04]  /*14c30*/  LDL.LU R22, [R1+0x1e8] ;  /* 0x0001e80001167983 */ /* 0x000f280000300800 */
[----:B------:R-:W4:Y:S01]  /*14c40*/  LDL.LU R23, [R1+0x1ec] ;  /* 0x0001ec0001177983 */ /* 0x000f220000300800 */
[----:B--2---:R-:W-:-:S15]  /*14c50*/  HMMA.16816.F32 R4, R16, R8, R4 ;  /* 0x000000081004723c */ /* 0x004fde0000001804 */
[----:B------:R-:W-:-:S04]  /*14c60*/  NOP ;  /* 0x0000000000007918 */ /* 0x000fc80000000000 */
[----:B------:R-:W-:Y:S02]  /*14c70*/  IMAD.MOV.U32 R2, RZ, RZ, R7 ;  /* 0x000000ffff027224 */ /* 0x000fe400078e0007 */
[----:B------:R-:W-:Y:S02]  /*14c80*/  IMAD.MOV.U32 R19, RZ, RZ, R6 ;  /* 0x000000ffff137224 */ /* 0x000fe400078e0006 */
[----:B------:R-:W-:Y:S02]  /*14c90*/  IMAD.MOV.U32 R18, RZ, RZ, R5 ;  /* 0x000000ffff127224 */ /* 0x000fe400078e0005 */
[----:B------:R-:W-:Y:S01]  /*14ca0*/  IMAD.MOV.U32 R17, RZ, RZ, R4 ;  /* 0x000000ffff117224 */ /* 0x000fe200078e0004 */
[----:B----4-:R-:W-:Y:S04]  /*14cb0*/  STL.64 [R1+0x1088], R22 ;  /* 0x0010881601007387 */ /* 0x010fe80000100a00 */
[----:B---3--:R1:W-:Y:S04]  /*14cc0*/  STL.64 [R1+0x1080], R20 ;  /* 0x0010801401007387 */ /* 0x0083e80000100a00 */
[----:B-1----:R-:W2:Y:S04]  /*14cd0*/  LDL.LU.64 R20, [R1+0x30] ;  /* 0x0000300001147983 */ /* 0x002ea80000300a00 */
[----:B------:R-:W3:Y:S04]  /*14ce0*/  LDL.LU.64 R22, [R1+0x38] ;  /* 0x0000380001167983 */ /* 0x000ee80000300a00 */
[----:B------:R-:W4:Y:S04]  /*14cf0*/  LDL.LU R12, [R1+0x1d0] ;  /* 0x0001d000010c7983 */ /* 0x000f280000300800 */
[----:B------:R-:W4:Y:S04]  /*14d00*/  LDL.LU R13, [R1+0x1d4] ;  /* 0x0001d400010d7983 */ /* 0x000f280000300800 */
[----:B------:R-:W4:Y:S04]  /*14d10*/  LDL.LU R14, [R1+0x1d8] ;  /* 0x0001d800010e7983 */ /* 0x000f280000300800 */
[----:B------:R-:W4:Y:S04]  /*14d20*/  LDL.LU R15, [R1+0x1dc] ;  /* 0x0001dc00010f7983 */ /* 0x000f280000300800 */
[----:B------:R-:W4:Y:S04]  /*14d30*/  LDL.LU.64 R4, [R1+0x1090] ;  /* 0x0010900001047983 */ /* 0x000f280000300a00 */
[----:B------:R-:W-:Y:S04]  /*14d40*/  STL [R1+0xfd0], R2 ;  /* 0x000fd00201007387 */ /* 0x000fe80000100800 */
[----:B------:R-:W-:Y:S04]  /*14d50*/  STL [R1+0xfcc], R19 ;  /* 0x000fcc1301007387 */ /* 0x000fe80000100800 */
[----:B------:R-:W-:Y:S04]  /*14d60*/  STL [R1+0xfc8], R18 ;  /* 0x000fc81201007387 */ /* 0x000fe80000100800 */
[----:B------:R1:W-:Y:S04]  /*14d70*/  STL [R1+0xfc4], R17 ;  /* 0x000fc41101007387 */ /* 0x0003e80000100800 */
[----:B------:R-:W4:Y:S04]  /*14d80*/  LDL.LU R16, [R1+0x200] ;  /* 0x0002000001107983 */ /* 0x000f280000300800 */
[----:B-1----:R-:W4:Y:S04]  /*14d90*/  LDL.LU R17, [R1+0x204] ;  /* 0x0002040001117983 */ /* 0x002f280000300800 */
[----:B------:R-:W4:Y:S04]  /*14da0*/  LDL.LU R18, [R1+0x208] ;  /* 0x0002080001127983 */ /* 0x000f280000300800 */
[----:B------:R-:W4:Y:S04]  /*14db0*/  LDL.LU R19, [R1+0x20c] ;  /* 0x00020c0001137983 */ /* 0x000f280000300800 */
[----:B0-----:R-:W-:Y:S04]  /*14dc0*/  STL.64 [R1+0xe28], R26 ;  /* 0x000e281a01007387 */ /* 0x001fe80000100a00 */
[----:B------:R0:W-:Y:S04]  /*14dd0*/  STL.64 [R1+0xe20], R24 ;  /* 0x000e201801007387 */ /* 0x0001e80000100a00 */
[----:B0-----:R-:W4:Y:S04]  /*14de0*/  LDL.LU R24, [R1+0x1b0] ;  /* 0x0001b00001187983 */ /* 0x001f280000300800 */
[----:B------:R-:W4:Y:S04]  /*14df0*/  LDL.LU R25, [R1+0x1b4] ;  /* 0x0001b40001197983 */ /* 0x000f280000300800 */
[----:B------:R-:W4:Y:S04]  /*14e00*/  LDL.LU R26, [R1+0x1b8] ;  /* 0x0001b800011a7983 */ /* 0x000f280000300800 */
[----:B------:R-:W4:Y:S01]  /*14e10*/  LDL.LU R27, [R1+0x1bc] ;  /* 0x0001bc00011b7983 */ /* 0x000f220000300800 */
[----:B--2---:R-:W-:-:S02]  /*14e20*/  IMAD.MOV.U32 R7, RZ, RZ, R20 ;  /* 0x000000ffff077224 */ /* 0x004fc400078e0014 */
[----:B---3--:R-:W-:Y:S02]  /*14e30*/  IMAD.MOV.U32 R2, RZ, RZ, R22 ;  /* 0x000000ffff027224 */ /* 0x008fe400078e0016 */
[----:B------:R-:W-:Y:S02]  /*14e40*/  IMAD.MOV.U32 R0, RZ, RZ, R23 ;  /* 0x000000ffff007224 */ /* 0x000fe400078e0017 */
[----:B------:R-:W-:Y:S01]  /*14e50*/  IMAD.MOV.U32 R3, RZ, RZ, R21 ;  /* 0x000000ffff037224 */ /* 0x000fe200078e0015 */
[----:B----4-:R-:W-:Y:S01]  /*14e60*/  HMMA.16816.F32 R16, R20, R4, R16 ;  /* 0x000000041410723c */ /* 0x010fe20000001810 */
[----:B------:R-:W2:Y:S04]  /*14e70*/  LDL.LU.64 R22, [R1+0x1088] ;  /* 0x0010880001167983 */ /* 0x000ea80000300a00 */
[----:B------:R-:W2:-:S14]  /*14e80*/  LDL.LU.64 R20, [R1+0x1080] ;  /* 0x0010800001147983 */ /* 0x000e9c0000300a00 */
[----:B------:R-:W-:Y:S02]  /*14e90*/  IMAD.MOV.U32 R6, RZ, RZ, R16 ;  /* 0x000000ffff067224 */ /* 0x000fe400078e0010 */
[----:B------:R-:W-:Y:S02]  /*14ea0*/  IMAD.MOV.U32 R16, RZ, RZ, R19 ;  /* 0x000000ffff107224 */ /* 0x000fe400078e0013 */
[----:B------:R-:W-:Y:S02]  /*14eb0*/  IMAD.MOV.U32 R11, RZ, RZ, R17 ;  /* 0x000000ffff0b7224 */ /* 0x000fe400078e0011 */
[----:B------:R-:W-:Y:S02]  /*14ec0*/  IMAD.MOV.U32 R10, RZ, RZ, R18 ;  /* 0x000000ffff0a7224 */ /* 0x000fe400078e0012 */
[----:B------:R-:W-:Y:S02]  /*14ed0*/  IMAD.MOV.U32 R17, RZ, RZ, R3 ;  /* 0x000000ffff117224 */ /* 0x000fe400078e0003 */
[----:B------:R-:W-:Y:S01]  /*14ee0*/  IMAD.MOV.U32 R18, RZ, RZ, R2 ;  /* 0x000000ffff127224 */ /* 0x000fe200078e0002 */
[----:B------:R0:W-:Y:S01]  /*14ef0*/  STL [R1+0xfe0], R16 ;  /* 0x000fe01001007387 */ /* 0x0001e20000100800 */
[----:B------:R-:W-:-:S03]  /*14f00*/  IMAD.MOV.U32 R19, RZ, RZ, R0 ;  /* 0x000000ffff137224 */ /* 0x000fc600078e0000 */
[----:B------:R-:W-:Y:S04]  /*14f10*/  STL [R1+0xfdc], R10 ;  /* 0x000fdc0a01007387 */ /* 0x000fe80000100800 */
[----:B------:R-:W-:Y:S01]  /*14f20*/  STL [R1+0xfd8], R11 ;  /* 0x000fd80b01007387 */ /* 0x000fe20000100800 */
[----:B0-----:R-:W-:-:S03]  /*14f30*/  IMAD.MOV.U32 R16, RZ, RZ, R7 ;  /* 0x000000ffff107224 */ /* 0x001fc600078e0007 */
[----:B------:R0:W-:Y:S04]  /*14f40*/  STL [R1+0xfd4], R6 ;  /* 0x000fd40601007387 */ /* 0x0001e80000100800 */
[----:B--2---:R-:W-:Y:S01]  /*14f50*/  HMMA.16816.F32 R16, R16, R8, R20 ;  /* 0x000000081010723c */ /* 0x004fe20000001814 */
[----:B------:R-:W2:Y:S04]  /*14f60*/  LDL.LU.64 R22, [R1+0x1078] ;  /* 0x0010780001167983 */ /* 0x000ea80000300a00 */
[----:B------:R-:W2:-:S14]  /*14f70*/  LDL.LU.64 R20, [R1+0x1070] ;  /* 0x0010700001147983 */ /* 0x000e9c0000300a00 */
[----:B------:R-:W-:Y:S02]  /*14f80*/  IMAD.MOV.U32 R7, RZ, RZ, R19 ;  /* 0x000000ffff077224 */ /* 0x000fe400078e0013 */
[----:B------:R-:W-:Y:S02]  /*14f90*/  IMAD.MOV.U32 R3, RZ, RZ, R18 ;  /* 0x000000ffff037224 */ /* 0x000fe400078e0012 */
[----:B------:R-:W-:Y:S02]  /*14fa0*/  IMAD.MOV.U32 R28, RZ, RZ, R17 ;  /* 0x000000ffff1c7224 */ /* 0x000fe400078e0011 */
[----:B------:R-:W-:Y:S01]  /*14fb0*/  IMAD.MOV.U32 R0, RZ, RZ, R16 ;  /* 0x000000ffff007224 */ /* 0x000fe200078e0010 */
[----:B------:R-:W-:Y:S04]  /*14fc0*/  STL [R1+0xff0], R7 ;  /* 0x000ff00701007387 */ /* 0x000fe80000100800 */
[----:B------:R-:W-:Y:S04]  /*14fd0*/  STL [R1+0xfec], R3 ;  /* 0x000fec0301007387 */ /* 0x000fe80000100800 */
[----:B------:R-:W-:Y:S04]  /*14fe0*/  STL [R1+0xfe8], R28 ;  /* 0x000fe81c01007387 */ /* 0x000fe80000100800 */
[----:B------:R-:W-:Y:S01]  /*14ff0*/  STL [R1+0xfe4], R0 ;  /* 0x000fe40001007387 */ /* 0x000fe20000100800 */
[C---:B--2---:R-:W-:Y:S08]  /*15000*/  HMMA.16816.F32 R12, R20.reuse, R4, R12 ;  /* 0x00000004140c723c */ /* 0x044ff0000000180c */
[----:B------:R-:W-:Y:S11]  /*15010*/  HMMA.16816.F32 R20, R20, R8, R24 ;  /* 0x000000081414723c */ /* 0x000ff60000001818 */
[----:B------:R-:W-:-:S02]  /*15020*/  IMAD.MOV.U32 R29, RZ, RZ, R15 ;  /* 0x000000ffff1d7224 */ /* 0x000fc400078e000f */
[----:B------:R-:W-:Y:S02]  /*15030*/  IMAD.MOV.U32 R17, RZ, RZ, R14 ;  /* 0x000000ffff117224 */ /* 0x000fe400078e000e */
[----:B------:R-:W-:Y:S02]  /*15040*/  IMAD.MOV.U32 R18, RZ, RZ, R13 ;  /* 0x000000ffff127224 */ /* 0x000fe400078e000d */
[----:B------:R-:W-:Y:S01]  /*15050*/  IMAD.MOV.U32 R19, RZ, RZ, R12 ;  /* 0x000000ffff137224 */ /* 0x000fe200078e000c */
[----:B------:R-:W2:Y:S04]  /*15060*/  LDL.LU.64 R14, [R1+0x1068] ;  /* 0x00106800010e7983 */ /* 0x000ea80000300a00 */
[----:B------:R-:W3:Y:S04]  /*15070*/  LDL.LU.64 R12, [R1+0x1060] ;  /* 0x00106000010c7983 */ /* 0x000ee80000300a00 */
[----:B------:R-:W-:Y:S04]  /*15080*/  STL [R1+0x1000], R29 ;  /* 0x0010001d01007387 */ /* 0x000fe80000100800 */
[----:B------:R1:W-:Y:S04]  /*15090*/  STL [R1+0xffc], R17 ;  /* 0x000ffc1101007387 */ /* 0x0003e80000100800 */
[----:B------:R4:W-:Y:S04]  /*150a0*/  STL [R1+0xff8], R18 ;  /* 0x000ff81201007387 */ /* 0x0009e80000100800 */
[----:B------:R4:W-:Y:S01]  /*150b0*/  STL [R1+0xff4], R19 ;  /* 0x000ff41301007387 */ /* 0x0009e20000100800 */
[----:B------:R-:W-:-:S02]  /*150c0*/  IMAD.MOV.U32 R2, RZ, RZ, R23 ;  /* 0x000000ffff027224 */ /* 0x000fc400078e0017 */
[----:B0-----:R-:W-:Y:S01]  /*150d0*/  IMAD.MOV.U32 R6, RZ, RZ, R22 ;  /* 0x000000ffff067224 */ /* 0x001fe200078e0016 */
[----:B------:R-:W2:Y:S01]  /*150e0*/  LDL.LU R16, [R1+0x1c0] ;  /* 0x0001c00001107983 */ /* 0x000ea20000300800 */
[----:B------:R-:W-:Y:S02]  /*150f0*/  IMAD.MOV.U32 R11, RZ, RZ, R21 ;  /* 0x000000ffff0b7224 */ /* 0x000fe400078e0015 */
[----:B------:R-:W-:Y:S01]  /*15100*/  IMAD.MOV.U32 R10, RZ, RZ, R20 ;  /* 0x000000ffff0a7224 */ /* 0x000fe200078e0014 */
[----:B-1----:R-:W2:Y:S04]  /*15110*/  LDL.LU R17, [R1+0x1c4] ;  /* 0x0001c40001117983 */ /* 0x002ea80000300800 */
[----:B----4-:R-:W4:Y:S04]  /*15120*/  LDL.LU R18, [R1+0x1c8] ;  /* 0x0001c80001127983 */ /* 0x010f280000300800 */
[----:B------:R-:W4:Y:S04]  /*15130*/  LDL.LU R19, [R1+0x1cc] ;  /* 0x0001cc0001137983 */ /* 0x000f280000300800 */
[----:B------:R-:W-:Y:S04]  /*15140*/  STL [R1+0x1010], R2 ;  /* 0x0010100201007387 */ /* 0x000fe80000100800 */
[----:B------:R-:W-:Y:S04]  /*15150*/  STL [R1+0x100c], R6 ;  /* 0x00100c0601007387 */ /* 0x000fe80000100800 */
[----:B------:R-:W-:Y:S04]  /*15160*/  STL [R1+0x1008], R11 ;  /* 0x0010080b01007387 */ /* 0x000fe80000100800 */
[----:B------:R-:W-:Y:S04]  /*15170*/  STL [R1+0x1004], R10 ;  /* 0x0010040a01007387 */ /* 0x000fe80000100800 */
[----:B------:R-:W2:Y:S04]  /*15180*/  LDL.LU R24, [R1+0x160] ;  /* 0x0001600001187983 */ /* 0x000ea80000300800 */
[----:B------:R-:W2:Y:S04]  /*15190*/  LDL.LU R25, [R1+0x164] ;  /* 0x0001640001197983 */ /* 0x000ea80000300800 */
[----:B------:R-:W2:Y:S04]  /*151a0*/  LDL.LU R26, [R1+0x168] ;  /* 0x00016800011a7983 */ /* 0x000ea80000300800 */
[----:B------:R-:W2:Y:S04]  /*151b0*/  LDL.LU R27, [R1+0x16c] ;  /* 0x00016c00011b7983 */ /* 0x000ea80000300800 */
[----:B--2---:R-:W-:Y:S04]  /*151c0*/  STL.64 [R1+0x1048], R26 ;  /* 0x0010481a01007387 */ /* 0x004fe80000100a00 */
[----:B------:R0:W-:Y:S04]  /*151d0*/  STL.64 [R1+0x1040], R24 ;  /* 0x0010401801007387 */ /* 0x0001e80000100a00 */
[----:B0-----:R-:W2:Y:S04]  /*151e0*/  LDL.LU R24, [R1+0x190] ;  /* 0x0001900001187983 */ /* 0x001ea80000300800 */
[----:B------:R-:W2:Y:S04]  /*151f0*/  LDL.LU R25, [R1+0x194] ;  /* 0x0001940001197983 */ /* 0x000ea80000300800 */
[----:B------:R-:W2:Y:S04]  /*15200*/  LDL.LU R26, [R1+0x198] ;  /* 0x00019800011a7983 */ /* 0x000ea80000300800 */
[----:B------:R-:W2:Y:S04]  /*15210*/  LDL.LU R27, [R1+0x19c] ;  /* 0x00019c00011b7983 */ /* 0x000ea80000300800 */
[----:B--2---:R-:W-:Y:S04]  /*15220*/  STL.64 [R1+0x1058], R26 ;  /* 0x0010581a01007387 */ /* 0x004fe80000100a00 */
[----:B------:R0:W-:Y:S04]  /*15230*/  STL.64 [R1+0x1050], R24 ;  /* 0x0010501801007387 */ /* 0x0001e80000100a00 */
[----:B0-----:R-:W4:Y:S04]  /*15240*/  LDL.LU R24, [R1+0x10] ;  /* 0x0000100001187983 */ /* 0x001f280000300800 */
[----:B------:R-:W4:Y:S04]  /*15250*/  LDL.LU R25, [R1+0x14] ;  /* 0x0000140001197983 */ /* 0x000f280000300800 */
[----:B------:R-:W4:Y:S04]  /*15260*/  LDL.LU R26, [R1+0x18] ;  /* 0x00001800011a7983 */ /* 0x000f280000300800 */
[----:B------:R-:W4:Y:S01]  /*15270*/  LDL.LU R27, [R1+0x1c] ;  /* 0x00001c00011b7983 */ /* 0x000f220000300800 */
[----:B---3--:R-:W-:-:S02]  /*15280*/  IMAD.MOV.U32 R22, RZ, RZ, R13 ;  /* 0x000000ffff167224 */ /* 0x008fc400078e000d */
[----:B------:R-:W-:Y:S02]  /*15290*/  IMAD.MOV.U32 R23, RZ, RZ, R12 ;  /* 0x000000ffff177224 */ /* 0x000fe400078e000c */
[----:B------:R-:W-:Y:S02]  /*152a0*/  IMAD.MOV.U32 R20, RZ, RZ, R15 ;  /* 0x000000ffff147224 */ /* 0x000fe400078e000f */
[----:B------:R-:W-:Y:S01]  /*152b0*/  IMAD.MOV.U32 R21, RZ, RZ, R14 ;  /* 0x000000ffff157224 */ /* 0x000fe200078e000e */
[----:B------:R-:W2:Y:S04]  /*152c0*/  LDL.LU R12, [R1+0x180] ;  /* 0x00018000010c7983 */ /* 0x000ea80000300800 */
[----:B------:R-:W2:Y:S04]  /*152d0*/  LDL.LU R13, [R1+0x184] ;  /* 0x00018400010d7983 */ /* 0x000ea80000300800 */
[----:B------:R-:W2:Y:S04]  /*152e0*/  LDL.LU R14, [R1+0x188] ;  /* 0x00018800010e7983 */ /* 0x000ea80000300800 */
[----:B------:R-:W2:Y:S04]  /*152f0*/  LDL.LU R15, [R1+0x18c] ;  /* 0x00018c00010f7983 */ /* 0x000ea80000300800 */
[----:B------:R-:W-:Y:S04]  /*15300*/  STL.64 [R1+0xe78], R22 ;  /* 0x000e781601007387 */ /* 0x000fe80000100a00 */
[----:B------:R0:W-:Y:S04]  /*15310*/  STL.64 [R1+0xe70], R20 ;  /* 0x000e701401007387 */ /* 0x0001e80000100a00 */
[----:B0-----:R-:W3:Y:S04]  /*15320*/  LDL.LU R20, [R1+0x170] ;  /* 0x0001700001147983 */ /* 0x001ee80000300800 */
[----:B------:R-:W3:Y:S04]  /*15330*/  LDL.LU R21, [R1+0x174] ;  /* 0x0001740001157983 */ /* 0x000ee80000300800 */
[----:B------:R-:W3:Y:S04]  /*15340*/  LDL.LU R22, [R1+0x178] ;  /* 0x0001780001167983 */ /* 0x000ee80000300800 */
[----:B------:R-:W3:Y:S01]  /*15350*/  LDL.LU R23, [R1+0x17c] ;  /* 0x00017c0001177983 */ /* 0x000ee20000300800 */
[----:B----4-:R-:W-:-:S15]  /*15360*/  HMMA.16816.F32 R16, R24, R4, R16 ;  /* 0x000000041810723c */ /* 0x010fde0000001810 */
[----:B------:R-:W-:-:S04]  /*15370*/  NOP ;  /* 0x0000000000007918 */ /* 0x000fc80000000000 */
[----:B------:R-:W-:Y:S02]  /*15380*/  IMAD.MOV.U32 R3, RZ, RZ, R16 ;  /* 0x000000ffff037224 */ /* 0x000fe400078e0010 */
[----:B------:R-:W-:Y:S02]  /*15390*/  IMAD.MOV.U32 R16, RZ, RZ, R19 ;  /* 0x000000ffff107224 */ /* 0x000fe400078e0013 */
[----:B------:R-:W-:Y:S02]  /*153a0*/  IMAD.MOV.U32 R28, RZ, RZ, R17 ;  /* 0x000000ffff1c7224 */ /* 0x000fe400078e0011 */
[----:B------:R-:W-:Y:S01]  /*153b0*/  IMAD.MOV.U32 R0, RZ, RZ, R18 ;  /* 0x000000ffff007224 */ /* 0x000fe200078e0012 */
[----:B------:R0:W-:Y:S04]  /*153c0*/  STL [R1+0x1020], R16 ;  /* 0x0010201001007387 */ /* 0x0001e80000100800 */
[----:B0-----:R-:W4:Y:S04]  /*153d0*/  LDL.LU R16, [R1+0x1a0] ;  /* 0x0001a00001107983 */ /* 0x001f280000300800 */
[----:B------:R-:W4:Y:S04]  /*153e0*/  LDL.LU R17, [R1+0x1a4] ;  /* 0x0001a40001117983 */ /* 0x000f280000300800 */
[----:B------:R-:W4:Y:S04]  /*153f0*/  LDL.LU R18, [R1+0x1a8] ;  /* 0x0001a80001127983 */ /* 0x000f280000300800 */
[----:B------:R-:W4:Y:S04]  /*15400*/  LDL.LU R19, [R1+0x1ac] ;  /* 0x0001ac0001137983 */ /* 0x000f280000300800 */
[----:B------:R-:W-:Y:S04]  /*15410*/  STL [R1+0x101c], R0 ;  /* 0x00101c0001007387 */ /* 0x000fe80000100800 */
[----:B------:R-:W-:Y:S04]  /*15420*/  STL [R1+0x1018], R28 ;  /* 0x0010181c01007387 */ /* 0x000fe80000100800 */
[----:B------:R-:W-:Y:S01]  /*15430*/  STL [R1+0x1014], R3 ;  /* 0x0010140301007387 */ /* 0x000fe20000100800 */
[----:B----4-:R-:W-:-:S15]  /*15440*/  HMMA.16816.F32 R24, R24, R8, R16 ;  /* 0x000000081818723c */ /* 0x010fde0000001810 */
[----:B------:R-:W-:-:S04]  /*15450*/  NOP ;  /* 0x0000000000007918 */ /* 0x000fc80000000000 */
[----:B------:R-:W-:Y:S02]  /*15460*/  IMAD.MOV.U32 R19, RZ, RZ, R26 ;  /* 0x000000ffff137224 */ /* 0x000fe400078e001a */
[----:B------:R-:W-:Y:S02]  /*15470*/  IMAD.MOV.U32 R18, RZ, RZ, R25 ;  /* 0x000000ffff127224 */ /* 0x000fe400078e0019 */
[----:B------:R-:W-:Y:S02]  /*15480*/  IMAD.MOV.U32 R17, RZ, RZ, R24 ;  /* 0x000000ffff117224 */ /* 0x000fe400078e0018 */
[----:B------:R-:W-:Y:S02]  /*15490*/  IMAD.MOV.U32 R7, RZ, RZ, R27 ;  /* 0x000000ffff077224 */ /* 0x000fe400078e001b */
[----:B------:R-:W4:Y:S04]  /*154a0*/  LDL.LU.64 R26, [R1+0x1058] ;  /* 0x00105800011a7983 */ /* 0x000f280000300a00 */
[----:B------:R-:W4:Y:S04]  /*154b0*/  LDL.LU.64 R24, [R1+0x1050] ;  /* 0x0010500001187983 */ /* 0x000f280000300a00 */
[----:B------:R-:W-:Y:S04]  /*154c0*/  STL [R1+0x102c], R19 ;  /* 0x00102c1301007387 */ /* 0x000fe80000100800 */
[----:B------:R-:W-:Y:S04]  /*154d0*/  STL [R1+0x1028], R18 ;  /* 0x0010281201007387 */ /* 0x000fe80000100800 */
[----:B------:R0:W-:Y:S04]  /*154e0*/  STL [R1+0x1024], R17 ;  /* 0x0010241101007387 */ /* 0x0001e80000100800 */
[----:B------:R-:W4:Y:S04]  /*154f0*/  LDL.LU R16, [R1] ;  /* 0x0000000001107983 */ /* 0x000f280000300800 */
[----:B0-----:R-:W4:Y:S04]  /*15500*/  LDL.LU R17, [R1+0x4] ;  /* 0x0000040001117983 */ /* 0x001f280000300800 */
[----:B------:R-:W4:Y:S04]  /*15510*/  LDL.LU R18, [R1+0x8] ;  /* 0x0000080001127983 */ /* 0x000f280000300800 */
[----:B------:R-:W4:Y:S02]  /*15520*/  LDL.LU R19, [R1+0xc] ;  /* 0x00000c0001137983 */ /* 0x000f240000300800 */
[C---:B----4-:R-:W-:Y:S08]  /*15530*/  HMMA.16816.F32 R24, R16.reuse, R4, R24 ;  /* 0x000000041018723c */ /* 0x050ff00000001818 */
[----:B--2---:R-:W-:Y:S11]  /*15540*/  HMMA.16816.F32 R16, R16, R8, R12 ;  /* 0x000000081010723c */ /* 0x004ff6000000180c */
[----:B------:R-:W-:-:S02]  /*15550*/  IMAD.MOV.U32 R10, RZ, RZ, R26 ;  /* 0x000000ffff0a7224 */ /* 0x000fc400078e001a */
[----:B------:R-:W-:Y:S02]  /*15560*/  IMAD.MOV.U32 R29, RZ, RZ, R27 ;  /* 0x000000ffff1d7224 */ /* 0x000fe400078e001b */
[----:B------:R-:W-:Y:S02]  /*15570*/  IMAD.MOV.U32 R6, RZ, RZ, R24 ;  /* 0x000000ffff067224 */ /* 0x000fe400078e0018 */
[----:B------:R-:W-:Y:S01]  /*15580*/  IMAD.MOV.U32 R11, RZ, RZ, R25 ;  /* 0x000000ffff0b7224 */ /* 0x000fe200078e0019 */
[----:B------:R-:W2:Y:S04]  /*15590*/  LDL.LU.64 R26, [R1+0x1048] ;  /* 0x00104800011a7983 */ /* 0x000ea80000300a00 */
[----:B------:R-:W2:Y:S04]  /*155a0*/  LDL.LU.64 R24, [R1+0x1040] ;  /* 0x0010400001187983 */ /* 0x000ea80000300a00 */
[----:B------:R-:W3:Y:S04]  /*155b0*/  LDL.LU.64 R14, [R1+0x1038] ;  /* 0x00103800010e7983 */ /* 0x000ee80000300a00 */
[----:B------:R-:W3:Y:S01]  /*155c0*/  LDL.LU.64 R12, [R1+0x1030] ;  /* 0x00103000010c7983 */ /* 0x000ee20000300a00 */
[----:B------:R-:W-:-:S02]  /*155d0*/  IMAD.MOV.U32 R2, RZ, RZ, R19 ;  /* 0x000000ffff027224 */ /* 0x000fc400078e0013 */
[----:B------:R-:W-:Y:S02]  /*155e0*/  IMAD.MOV.U32 R3, RZ, RZ, R18 ;  /* 0x000000ffff037224 */ /* 0x000fe400078e0012 */
[----:B------:R-:W-:Y:S02]  /*155f0*/  IMAD.MOV.U32 R28, RZ, RZ, R17 ;  /* 0x000000ffff1c7224 */ /* 0x000fe400078e0011 */
[----:B------:R-:W-:Y:S01]  /*15600*/  IMAD.MOV.U32 R0, RZ, RZ, R16 ;  /* 0x000000ffff007224 */ /* 0x000fe200078e0010 */
[----:B---3--:R-:W-:-:S15]  /*15610*/  HMMA.16816.F32 R20, R12, R4, R20 ;  /* 0x000000040c14723c */ /* 0x008fde0000001814 */
[----:B------:R-:W-:-:S04]  /*15620*/  NOP ;  /* 0x0000000000007918 */ /* 0x000fc80000000000 */
[----:B------:R-:W-:Y:S02]  /*15630*/  IMAD.MOV.U32 R19, RZ, RZ, R20 ;  /* 0x000000ffff137224 */ /* 0x000fe400078e0014 */
[----:B------:R-:W-:Y:S01]  /*15640*/  IMAD.MOV.U32 R18, RZ, RZ, R21 ;  /* 0x000000ffff127224 */ /* 0x000fe200078e0015 */
[----:B------:R-:W3:Y:S01]  /*15650*/  LDL.LU R20, [R1+0x50] ;  /* 0x0000500001147983 */ /* 0x000ee20000300800 */
[----:B------:R-:W-:-:S03]  /*15660*/  IMAD.MOV.U32 R17, RZ, RZ, R22 ;  /* 0x000000ffff117224 */ /* 0x000fc600078e0016 */
[----:B------:R-:W3:Y:S01]  /*15670*/  LDL.LU R21, [R1+0x54] ;  /* 0x0000540001157983 */ /* 0x000ee20000300800 */
[----:B------:R-:W-:-:S03]  /*15680*/  IMAD.MOV.U32 R16, RZ, RZ, R23 ;  /* 0x000000ffff107224 */ /* 0x000fc600078e0017 */
[----:B------:R-:W4:Y:S04]  /*15690*/  LDL.LU R22, [R1+0x58] ;  /* 0x0000580001167983 */ /* 0x000f280000300800 */
[----:B------:R-:W4:Y:S01]  /*156a0*/  LDL.LU R23, [R1+0x5c] ;  /* 0x00005c0001177983 */ /* 0x000f220000300800 */
[----:B--2---:R-:W-:Y:S03]  /*156b0*/  HMMA.16816.F32 R24, R12, R8, R24 ;  /* 0x000000080c18723c */ /* 0x004fe60000001818 */
[----:B----4-:R-:W-:Y:S04]  /*156c0*/  STL.64 [R1+0xea8], R22 ;  /* 0x000ea81601007387 */ /* 0x010fe80000100a00 */
[----:B---3--:R-:W-:-:S12]  /*156d0*/  STL.64 [R1+0xea0], R20 ;  /* 0x000ea01401007387 */ /* 0x008fd80000100a00 */
[----:B------:R0:W-:Y:S04]  /*156e0*/  STL.64 [R1+0xe38], R26 ;  /* 0x000e381a01007387 */ /* 0x0001e80000100a00 */
[----:B------:R1:W-:Y:S01]  /*156f0*/  STL.64 [R1+0xe30], R24 ;  /* 0x000e301801007387 */ /* 0x0003e20000100a00 */
[----:B0-----:R-:W-:Y:S02]  /*15700*/  IMAD.MOV.U32 R26, RZ, RZ, R17 ;  /* 0x000000ffff1a7224 */ /* 0x001fe400078e0011 */
[----:B-1----:R-:W-:Y:S02]  /*15710*/  IMAD.MOV.U32 R24, RZ, RZ, R19 ;  /* 0x000000ffff187224 */ /* 0x002fe400078e0013 */
[----:B------:R-:W-:Y:S01]  /*15720*/  IMAD.MOV.U32 R27, RZ, RZ, R16 ;  /* 0x000000ffff1b7224 */ /* 0x000fe200078e0010 */
[----:B------:R-:W2:Y:S01]  /*15730*/  LDL.LU R19, [R1+0x102c] ;  /* 0x00102c0001137983 */ /* 0x000ea20000300800 */
[----:B------:R-:W-:-:S03]  /*15740*/  IMAD.MOV.U32 R25, RZ, RZ, R18 ;  /* 0x000000ffff197224 */ /* 0x000fc600078e0012 */
[----:B------:R-:W3:Y:S04]  /*15750*/  LDL.LU R18, [R1+0x1028] ;  /* 0x0010280001127983 */ /* 0x000ee80000300800 */
[----:B------:R-:W4:Y:S04]  /*15760*/  LDL.LU R17, [R1+0x1024] ;  /* 0x0010240001117983 */ /* 0x000f280000300800 */
[----:B------:R-:W2:Y:S04]  /*15770*/  LDL.LU R16, [R1+0x1020] ;  /* 0x0010200001107983 */ /* 0x000ea80000300800 */
[----:B------:R-:W-:Y:S04]  /*15780*/  STL.64 [R1+0xe58], R26 ;  /* 0x000e581a01007387 */ /* 0x000fe80000100a00 */
[----:B------:R0:W-:Y:S02]  /*15790*/  STL.64 [R1+0xe50], R24 ;  /* 0x000e501801007387 */ /* 0x0001e40000100a00 */
[----:B0-----:R-:W-:-:S02]  /*157a0*/  IMAD.MOV.U32 R24, RZ, RZ, R0 ;  /* 0x000000ffff187224 */ /* 0x001fc400078e0000 */
[----:B------:R-:W-:Y:S01]  /*157b0*/  IMAD.MOV.U32 R25, RZ, RZ, R28 ;  /* 0x000000ffff197224 */ /* 0x000fe200078e001c */
[----:B------:R-:W2:Y:S04]  /*157c0*/  LDL.LU R0, [R1+0x101c] ;  /* 0x00101c0001007983 */ /* 0x000ea80000300800 */
[----:B------:R-:W2:Y:S01]  /*157d0*/  LDL.LU R28, [R1+0x1018] ;  /* 0x00101800011c7983 */ /* 0x000ea20000300800 */
[----:B------:R-:W-:Y:S02]  /*157e0*/  IMAD.MOV.U32 R26, RZ, RZ, R3 ;  /* 0x000000ffff1a7224 */ /* 0x000fe400078e0003 */
[----:B------:R-:W-:Y:S01]  /*157f0*/  IMAD.MOV.U32 R27, RZ, RZ, R2 ;  /* 0x000000ffff1b7224 */ /* 0x000fe200078e0002 */
[----:B------:R-:W2:Y:S04]  /*15800*/  LDL.LU R3, [R1+0x1014] ;  /* 0x0010140001037983 */ /* 0x000ea80000300800 */
[----:B------:R-:W2:Y:S04]  /*15810*/  LDL.LU R2, [R1+0x1010] ;  /* 0x0010100001027983 */ /* 0x000ea80000300800 */
[----:B------:R-:W2:Y:S04]  /*15820*/  LDL.LU R20, [R1+0x60] ;  /* 0x0000600001147983 */ /* 0x000ea80000300800 */
[----:B------:R-:W2:Y:S04]  /*15830*/  LDL.LU R21, [R1+0x64] ;  /* 0x0000640001157983 */ /* 0x000ea80000300800 */
[----:B------:R-:W2:Y:S04]  /*15840*/  LDL.LU R22, [R1+0x68] ;  /* 0x0000680001167983 */ /* 0x000ea80000300800 */
[----:B------:R-:W2:Y:S04]  /*15850*/  LDL.LU R23, [R1+0x6c] ;  /* 0x00006c0001177983 */ /* 0x000ea80000300800 */
[----:B--2---:R-:W-:Y:S04]  /*15860*/  STL.64 [R1+0xed8], R22 ;  /* 0x000ed81601007387 */ /* 0x004fe80000100a00 */
[----:B------:R-:W-:Y:S04]  /*15870*/  STL.64 [R1+0xed0], R20 ;  /* 0x000ed01401007387 */ /* 0x000fe80000100a00 */
[----:B------:R0:W-:Y:S04]  /*15880*/  STL.64 [R1+0xe68], R26 ;  /* 0x000e681a01007387 */ /* 0x0001e80000100a00 */
[----:B------:R1:W-:Y:S01]  /*15890*/  STL.64 [R1+0xe60], R24 ;  /* 0x000e601801007387 */ /* 0x0003e20000100a00 */
[----:B0-----:R-:W-:-:S02]  /*158a0*/  IMAD.MOV.U32 R26, RZ, RZ, R10 ;  /* 0x000000ffff1a7224 */ /* 0x001fc400078e000a */
[----:B-1----:R-:W-:Y:S02]  /*158b0*/  IMAD.MOV.U32 R24, RZ, RZ, R6 ;  /* 0x000000ffff187224 */ /* 0x002fe400078e0006 */
[----:B------:R-:W-:Y:S01]  /*158c0*/  IMAD.MOV.U32 R27, RZ, RZ, R29 ;  /* 0x000000ffff1b7224 */ /* 0x000fe200078e001d */
[----:B------:R-:W2:Y:S01]  /*158d0*/  LDL.LU R6, [R1+0x100c] ;  /* 0x00100c0001067983 */ /* 0x000ea20000300800 */
[----:B------:R-:W-:-:S03]  /*158e0*/  IMAD.MOV.U32 R25, RZ, RZ, R11 ;  /* 0x000000ffff197224 */ /* 0x000fc600078e000b */
[----:B------:R-:W2:Y:S04]  /*158f0*/  LDL.LU R11, [R1+0x1008] ;  /* 0x00100800010b7983 */ /* 0x000ea80000300800 */
[----:B------:R-:W2:Y:S04]  /*15900*/  LDL.LU R10, [R1+0x1004] ;  /* 0x00100400010a7983 */ /* 0x000ea80000300800 */
[----:B------:R-:W2:Y:S04]  /*15910*/  LDL.LU R29, [R1+0x1000] ;  /* 0x00100000011d7983 */ /* 0x000ea80000300800 */
[----:B------:R-:W-:Y:S04]  /*15920*/  STL.64 [R1+0xe88], R26 ;  /* 0x000e881a01007387 */ /* 0x000fe80000100a00 */
[----:B------:R4:W-:Y:S02]  /*15930*/  STL.64 [R1+0xe80], R24 ;  /* 0x000e801801007387 */ /* 0x0009e40000100a00 */
[----:B----4-:R-:W-:-:S02]  /*15940*/  IMAD.MOV.U32 R24, RZ, RZ, R17 ;  /* 0x000000ffff187224 */ /* 0x010fc400078e0011 */
[----:B---3--:R-:W-:Y:S01]  /*15950*/  IMAD.MOV.U32 R25, RZ, RZ, R18 ;  /* 0x000000ffff197224 */ /* 0x008fe200078e0012 */
[----:B------:R-:W3:Y:S04]  /*15960*/  LDL.LU R17, [R1+0xffc] ;  /* 0x000ffc0001117983 */ /* 0x000ee80000300800 */
[----:B------:R-:W4:Y:S01]  /*15970*/  LDL.LU R18, [R1+0xff8] ;  /* 0x000ff80001127983 */ /* 0x000f220000300800 */
        /* <DEDUP_REMOVED lines=38> */
[----:B0-----:R-:W-:-:S02]  /*15be0*/  IMAD.MOV.U32 R24, RZ, RZ, R19 ;  /* 0x000000ffff187224 */ /* 0x001fc400078e0013 */
[----:B----4-:R-:W-:Y:S01]  /*15bf0*/  IMAD.MOV.U32 R25, RZ, RZ, R18 ;  /* 0x000000ffff197224 */ /* 0x010fe200078e0012 */
[----:B------:R-:W4:Y:S04]  /*15c00*/  LDL.LU R19, [R1+0xfcc] ;  /* 0x000fcc0001137983 */ /* 0x000f280000300800 */
[----:B------:R-:W2:Y:S01]  /*15c10*/  LDL.LU R18, [R1+0xfc8] ;  /* 0x000fc80001127983 */ /* 0x000ea20000300800 */
[----:B---3--:R-:W-:Y:S02]  /*15c20*/  IMAD.MOV.U32 R26, RZ, RZ, R17 ;  /* 0x000000ffff1a7224 */ /* 0x008fe400078e0011 */
[----:B------:R-:W-:Y:S01]  /*15c30*/  IMAD.MOV.U32 R27, RZ, RZ, R29 ;  /* 0x000000ffff1b7224 */ /* 0x000fe200078e001d */
[----:B------:R-:W3:Y:S04]  /*15c40*/  LDL.LU R17, [R1+0xfc4] ;  /* 0x000fc40001117983 */ /* 0x000ee80000300800 */
        /* <DEDUP_REMOVED lines=13> */
[----:B------:R-:W-:-:S03]  /*15d20*/  IMAD.MOV.U32 R26, RZ, RZ, R3 ;  /* 0x000000ffff1a7224 */ /* 0x000fc600078e0003 */
[----:B------:R-:W2:Y:S01]  /*15d30*/  LDL.LU R3, [R1+0xfb4] ;  /* 0x000fb40001037983 */ /* 0x000ea20000300800 */
[----:B------:R-:W-:-:S03]  /*15d40*/  IMAD.MOV.U32 R27, RZ, RZ, R7 ;  /* 0x000000ffff1b7224 */ /* 0x000fc600078e0007 */
        /* <DEDUP_REMOVED lines=19> */
[----:B------:R4:W-:Y:S04]  /*15e80*/  STL.64 [R1+0xf18], R26 ;  /* 0x000f181a01007387 */ /* 0x0009e80000100a00 */
[----:B------:R3:W-:Y:S01]  /*15e90*/  STL.64 [R1+0xf10], R24 ;  /* 0x000f101801007387 */ /* 0x0007e20000100a00 */
[----:B----4-:R-:W-:-:S02]  /*15ea0*/  IMAD.MOV.U32 R26, RZ, RZ, R19 ;  /* 0x000000ffff1a7224 */ /* 0x010fc400078e0013 */
[----:B---3--:R-:W-:Y:S02]  /*15eb0*/  IMAD.MOV.U32 R24, RZ, RZ, R17 ;  /* 0x000000ffff187224 */ /* 0x008fe400078e0011 */
[----:B------:R-:W-:Y:S01]  /*15ec0*/  IMAD.MOV.U32 R27, RZ, RZ, R2 ;  /* 0x000000ffff1b7224 */ /* 0x000fe200078e0002 */
[----:B------:R-:W3:Y:S01]  /*15ed0*/  LDL.LU R17, [R1+0xf9c] ;  /* 0x000f9c0001117983 */ /* 0x000ee20000300800 */
[----:B------:R-:W-:-:S03]  /*15ee0*/  IMAD.MOV.U32 R25, RZ, RZ, R18 ;  /* 0x000000ffff197224 */ /* 0x000fc600078e0012 */
[----:B------:R-:W3:Y:S04]  /*15ef0*/  LDL.LU R18, [R1+0xf98] ;  /* 0x000f980001127983 */ /* 0x000ee80000300800 */
[----:B------:R-:W3:Y:S04]  /*15f00*/  LDL.LU R19, [R1+0xf94] ;  /* 0x000f940001137983 */ /* 0x000ee80000300800 */
[----:B------:R-:W4:Y:S04]  /*15f10*/  LDL.LU R2, [R1+0xf90] ;  /* 0x000f900001027983 */ /* 0x000f280000300800 */
[----:B------:R2:W-:Y:S04]  /*15f20*/  STL.64 [R1+0xf28], R26 ;  /* 0x000f281a01007387 */ /* 0x0005e80000100a00 */
[----:B------:R0:W-:Y:S01]  /*15f30*/  STL.64 [R1+0xf20], R24 ;  /* 0x000f201801007387 */ /* 0x0001e20000100a00 */
[----:B--2---:R-:W-:-:S02]  /*15f40*/  IMAD.MOV.U32 R26, RZ, RZ, R0 ;  /* 0x000000ffff1a7224 */ /* 0x004fc400078e0000 */
[----:B0-----:R-:W-:Y:S02]  /*15f50*/  IMAD.MOV.U32 R25, RZ, RZ, R28 ;  /* 0x000000ffff197224 */ /* 0x001fe400078e001c */
[----:B------:R-:W-:Y:S02]  /*15f60*/  IMAD.MOV.U32 R24, RZ, RZ, R3 ;  /* 0x000000ffff187224 */ /* 0x000fe400078e0003 */
[----:B------:R-:W2:Y:S04]  /*15f70*/  LDL.LU R3, [R1+0xf8c] ;  /* 0x000f8c0001037983 */ /* 0x000ea80000300800 */
[----:B------:R-:W2:Y:S04]  /*15f80*/  LDL.LU R28, [R1+0xf88] ;  /* 0x000f8800011c7983 */ /* 0x000ea80000300800 */
[----:B------:R-:W2:Y:S01]  /*15f90*/  LDL.LU R0, [R1+0xf84] ;  /* 0x000f840001007983 */ /* 0x000ea20000300800 */
[----:B------:R-:W-:-:S05]  /*15fa0*/  IMAD.MOV.U32 R27, RZ, RZ, R29 ;  /* 0x000000ffff1b7224 */ /* 0x000fca00078e001d */
[----:B------:R0:W-:Y:S04]  /*15fb0*/  STL.64 [R1+0xf48], R26 ;  /* 0x000f481a01007387 */ /* 0x0001e80000100a00 */
[----:B------:R1:W-:Y:S01]  /*15fc0*/  STL.64 [R1+0xf40], R24 ;  /* 0x000f401801007387 */ /* 0x0003e20000100a00 */
[----:B0-----:R-:W-:Y:S02]  /*15fd0*/  IMAD.MOV.U32 R27, RZ, RZ, R7 ;  /* 0x000000ffff1b7224 */ /* 0x001fe400078e0007 */
[----:B------:R-:W-:Y:S02]  /*15fe0*/  IMAD.MOV.U32 R26, RZ, RZ, R6 ;  /* 0x000000ffff1a7224 */ /* 0x000fe400078e0006 */
[----:B-1----:R-:W-:Y:S02]  /*15ff0*/  IMAD.MOV.U32 R25, RZ, RZ, R11 ;  /* 0x000000ffff197224 */ /* 0x002fe400078e000b */
[----:B------:R-:W-:-:S02]  /*16000*/  IMAD.MOV.U32 R24, RZ, RZ, R10 ;  /* 0x000000ffff187224 */ /* 0x000fc400078e000a */
[----:B------:R-:W4:Y:S04]  /*16010*/  LDL.LU R10, [R1+0xf80] ;  /* 0x000f8000010a7983 */ /* 0x000f280000300800 */
[----:B------:R-:W4:Y:S04]  /*16020*/  LDL.LU R11, [R1+0xf7c] ;  /* 0x000f7c00010b7983 */ /* 0x000f280000300800 */
[----:B------:R-:W4:Y:S04]  /*16030*/  LDL.LU R6, [R1+0xf78] ;  /* 0x000f780001067983 */ /* 0x000f280000300800 */
[----:B------:R-:W4:Y:S04]  /*16040*/  LDL.LU R7, [R1+0xf74] ;  /* 0x000f740001077983 */ /* 0x000f280000300800 */
[----:B------:R-:W-:Y:S04]  /*16050*/  STL.64 [R1+0xf58], R26 ;  /* 0x000f581a01007387 */ /* 0x000fe80000100a00 */
[----:B------:R2:W-:Y:S01]  /*16060*/  STL.64 [R1+0xf50], R24 ;  /* 0x000f501801007387 */ /* 0x0005e20000100a00 */
[C---:B---3--:R-:W-:Y:S08]  /*16070*/  HMMA.16816.F32 R12, R16.reuse, R4, R12 ;  /* 0x00000004100c723c */ /* 0x048ff0000000180c */
[----:B------:R-:W-:Y:S01]  /*16080*/  HMMA.16816.F32 R16, R16, R8, R20 ;  /* 0x000000081010723c */ /* 0x000fe20000001814 */
[----:B--2---:R-:W-:-:S02]  /*16090*/  IMAD.MOV.U32 R24, RZ, RZ, R0 ;  /* 0x000000ffff187224 */ /* 0x004fc400078e0000 */
[----:B------:R-:W2:Y:S04]  /*160a0*/  LDL.LU R0, [R1+0xf70] ;  /* 0x000f700001007983 */ /* 0x000ea80000300800 */
[----:B------:R-:W3:Y:S04]  /*160b0*/  LDL.64 R4, [R1+0x228] ;  /* 0x0002280001047983 */ /* 0x000ee80000100a00 */
[----:B------:R-:W2:Y:S04]  /*160c0*/  LDL.LU.64 R22, [R1+0xf68] ;  /* 0x000f680001167983 */ /* 0x000ea80000300a00 */
[----:B------:R-:W2:Y:S01]  /*160d0*/  LDL.LU.64 R20, [R1+0xf60] ;  /* 0x000f600001147983 */ /* 0x000ea20000300a00 */
[----:B------:R-:W-:-:S02]  /*160e0*/  IMAD.MOV.U32 R25, RZ, RZ, R28 ;  /* 0x000000ffff197224 */ /* 0x000fc400078e001c */
[----:B------:R-:W-:Y:S02]  /*160f0*/  IMAD.MOV.U32 R26, RZ, RZ, R3 ;  /* 0x000000ffff1a7224 */ /* 0x000fe400078e0003 */
[----:B----4-:R-:W-:Y:S01]  /*16100*/  IMAD.MOV.U32 R27, RZ, RZ, R2 ;  /* 0x000000ffff1b7224 */ /* 0x010fe200078e0002 */
[----:B------:R-:W4:Y:S04]  /*16110*/  LDL.LU.64 R8, [R1+0x220] ;  /* 0x0002200001087983 */ /* 0x000f280000300a00 */
[----:B------:R0:W-:Y:S01]  /*16120*/  STL.64 [R1+0xe18], R16 ;  /* 0x000e181001007387 */ /* 0x0001e20000100a00 */
[----:B------:R-:W1:Y:S03]  /*16130*/  LDC R28, c[0x0][0x3a8] ;  /* 0x0000ea00ff1c7b82 */ /* 0x000e660000000800 */
[----:B0-----:R-:W3:Y:S04]  /*16140*/  LDL.LU.64 R16, [R1+0x218] ;  /* 0x0002180001107983 */ /* 0x001ee80000300a00 */
[----:B------:R-:W-:Y:S01]  /*16150*/  STL.64 [R1+0xe10], R18 ;  /* 0x000e101201007387 */ /* 0x000fe20000100a00 */
        /* <DEDUP_REMOVED lines=12> */
[----:B------:R-:W2:Y:S04]  /*16220*/  LDL.LU.64 R20, [R1+0xf30] ;  /* 0x000f300001147983 */ /* 0x000ea80000300a00 */
        /* <DEDUP_REMOVED lines=71> */
[----:B------:R-:W2:Y:S04]  /*166a0*/  LDL.LU.64 R24, [R1+0xe30] ;  /* 0x000e300001187983 */ /* 0x000ea80000300a00 */
[----:B------:R-:W3:Y:S04]  /*166b0*/  LDL.LU R29, [R1+0xb6c] ;  /* 0x000b6c00011d7983 */ /* 0x000ee80000300800 */
[----:B------:R-:W3:Y:S01]  /*166c0*/  LDL.LU R2, [R1+0xb90] ;  /* 0x000b900001027983 */ /* 0x000ee20000300800 */
[----:B--2---:R-:W-:Y:S03]  /*166d0*/  HMMA.16816.F32 R20, R20, R10, R24 ;  /* 0x0000000a1414723c */ /* 0x004fe60000001818 */
[----:B------:R-:W2:Y:S04]  /*166e0*/  LDL.LU.64 R26, [R1+0xe28] ;  /* 0x000e2800011a7983 */ /* 0x000ea80000300a00 */
[----:B------:R-:W2:-:S12]  /*166f0*/  LDL.LU.64 R24, [R1+0xe20] ;  /* 0x000e200001187983 */ /* 0x000e980000300a00 */
[----:B------:R0:W-:Y:S04]  /*16700*/  STL.64 [R1+0x90], R20 ;  /* 0x0000901401007387 */ /* 0x0001e80000100a00 */
[----:B------:R1:W-:Y:S01]  /*16710*/  STL.64 [R1+0x98], R22 ;  /* 0x0000981601007387 */ /* 0x0003e20000100a00 */
[----:B0-----:R-:W-:-:S03]  /*16720*/  IMAD.MOV.U32 R20, RZ, RZ, R23 ;  /* 0x000000ffff147224 */ /* 0x001fc600078e0017 */
[----:B------:R-:W4:Y:S04]  /*16730*/  LDL.LU R21, [R1+0xb7c] ;  /* 0x000b7c0001157983 */ /* 0x000f280000300800 */
[----:B-1----:R-:W4:Y:S04]  /*16740*/  LDL.LU R22, [R1+0xb74] ;  /* 0x000b740001167983 */ /* 0x002f280000300800 */
[----:B------:R-:W4:Y:S04]  /*16750*/  LDL.LU R23, [R1+0xb98] ;  /* 0x000b980001177983 */ /* 0x000f280000300800 */
[----:B------:R0:W-:Y:S04]  /*16760*/  STL [R1+0xd6c], R20 ;  /* 0x000d6c1401007387 */ /* 0x0001e80000100800 */
[----:B0-----:R-:W4:Y:S01]  /*16770*/  LDL.LU R20, [R1+0xb84] ;  /* 0x000b840001147983 */ /* 0x001f220000300800 */
[----:B--2---:R-:W-:Y:S03]  /*16780*/  HMMA.16816.F32 R12, R24, R6, R12 ;  /* 0x00000006180c723c */ /* 0x004fe6000000180c */
[----:B------:R-:W2:Y:S01]  /*16790*/  LDL.LU.64 R6, [R1+0x228] ;  /* 0x0002280001067983 */ /* 0x000ea20000300a00 */
[----:B------:R-:W-:-:S04]  /*167a0*/  IMAD.SHL.U32 R28, R28, 0x40, RZ ;  /* 0x000000401c1c7824 */ /* 0x000fc800078e00ff */
[----:B------:R-:W-:-:S05]  /*167b0*/  IMAD.SHL.U32 R28, R28, 0x2, RZ ;  /* 0x000000021c1c7824 */ /* 0x000fca00078e00ff */
[-C--:B---3--:R-:W-:Y:S02]  /*167c0*/  IADD3 R3, P0, PT, R4, R28.reuse, RZ ;  /* 0x0000001c04037210 */ /* 0x088fe40007f1e0ff */
[----:B----4-:R-:W-:-:S04]  /*167d0*/  IADD3 R4, P1, PT, R8, R28, RZ ;  /* 0x0000001c08047210 */ /* 0x010fc80007f3e0ff */
[----:B------:R0:W-:Y:S04]  /*167e0*/  STL.64 [R1+0x170], R12 ;  /* 0x0001700c01007387 */ /* 0x0001e80000100a00 */
[----:B------:R1:W-:Y:S01]  /*167f0*/  STL.64 [R1+0x178], R14 ;  /* 0x0001780e01007387 */ /* 0x0003e20000100a00 */
[----:B------:R-:W-:-:S03]  /*16800*/  IMAD.X R8, R9, 0x1, R0, P1 ;  /* 0x0000000109087824 */ /* 0x000fc600008e0600 */
[----:B0-----:R-:W3:Y:S04]  /*16810*/  LDL.LU R13, [R1+0xb9c] ;  /* 0x000b9c00010d7983 */ /* 0x001ee80000300800 */
[----:B-1----:R-:W4:Y:S04]  /*16820*/  LDL.LU R14, [R1+0xb94] ;  /* 0x000b9400010e7983 */ /* 0x002f280000300800 */
[----:B------:R-:W3:Y:S01]  /*16830*/  LDL.LU R15, [R1+0xb8c] ;  /* 0x000b8c00010f7983 */ /* 0x000ee20000300800 */
[----:B--2---:R-:W-:Y:S01]  /*16840*/  IMAD.X R5, R7, 0x1, R0, P0 ;  /* 0x0000000107057824 */ /* 0x004fe200000e0600 */
[----:B------:R-:W-:-:S02]  /*16850*/  IADD3 R6, P0, PT, R16, R28, RZ ;  /* 0x0000001c10067210 */ /* 0x000fc40007f1e0ff */
[----:B------:R-:W-:-:S03]  /*16860*/  IADD3 R7, P2, PT, R18, R28, RZ ;  /* 0x0000001c12077210 */ /* 0x000fc60007f5e0ff */
[--C-:B------:R-:W-:Y:S01]  /*16870*/  IMAD.X R9, R17, 0x1, R0.reuse, P0 ;  /* 0x0000000111097824 */ /* 0x100fe200000e0600 */
[----:B------:R0:W-:Y:S01]  /*16880*/  STL [R1+0xd70], R6 ;  /* 0x000d700601007387 */ /* 0x0001e20000100800 */
[----:B------:R-:W-:-:S03]  /*16890*/  IMAD.X R12, R19, 0x1, R0, P2 ;  /* 0x00000001130c7824 */ /* 0x000fc600010e0600 */
[----:B0-----:R-:W2:Y:S04]  /*168a0*/  LDL.LU R6, [R1+0x4c8] ;  /* 0x0004c80001067983 */ /* 0x001ea80000300800 */
[----:B------:R0:W-:Y:S04]  /*168b0*/  STL [R1+0xd74], R7 ;  /* 0x000d740701007387 */ /* 0x0001e80000100800 */
[----:B------:R-:W2:Y:S04]  /*168c0*/  LDL.LU.64 R16, [R1+0xe18] ;  /* 0x000e180001107983 */ /* 0x000ea80000300a00 */
[----:B------:R-:W-:Y:S04]  /*168d0*/  STL [R1+0xd78], R9 ;  /* 0x000d780901007387 */ /* 0x000fe80000100800 */
[----:B------:R-:W2:Y:S01]  /*168e0*/  LDL.LU.64 R18, [R1+0xe10] ;  /* 0x000e100001127983 */ /* 0x000ea20000300a00 */
[----:B------:R-:W-:Y:S01]  /*168f0*/  IADD3 R20, P5, PT, R20, R28, RZ ;  /* 0x0000001c14147210 */ /* 0x000fe20007fbe0ff */
[----:B0-----:R-:W-:-:S02]  /*16900*/  IMAD.MOV.U32 R7, RZ, RZ, R5 ;  /* 0x000000ffff077224 */ /* 0x001fc400078e0005 */
[----:B------:R-:W-:Y:S01]  /*16910*/  IMAD.MOV.U32 R5, RZ, RZ, R8 ;  /* 0x000000ffff057224 */ /* 0x000fe200078e0008 */
[-C--:B---3--:R-:W-:Y:S02]  /*16920*/  IADD3 R13, P2, PT, R13, R28.reuse, RZ ;  /* 0x0000001c0d0d7210 */ /* 0x088fe40007f5e0ff */
[-C--:B----4-:R-:W-:Y:S02]  /*16930*/  IADD3 R14, P3, PT, R14, R28.reuse, RZ ;  /* 0x0000001c0e0e7210 */ /* 0x090fe40007f7e0ff */
[-C--:B------:R-:W-:Y:S02]  /*16940*/  IADD3 R15, P4, PT, R15, R28.reuse, RZ ;  /* 0x0000001c0f0f7210 */ /* 0x080fe40007f9e0ff */
[-C--:B------:R-:W-:Y:S02]  /*16950*/  IADD3 R21, P6, PT, R21, R28.reuse, RZ ;  /* 0x0000001c15157210 */ /* 0x080fe40007fde0ff */
[-C--:B------:R-:W-:Y:S01]  /*16960*/  IADD3 R22, P1, PT, R22, R28.reuse, RZ ;  /* 0x0000001c16167210 */ /* 0x080fe20007f3e0ff */
[--C-:B------:R-:W-:Y:S01]  /*16970*/  IMAD.X R23, R23, 0x1, R0.reuse, P2 ;  /* 0x0000000117177824 */ /* 0x100fe200010e0600 */
[----:B------:R-:W-:Y:S01]  /*16980*/  IADD3 R29, P2, PT, R29, R28, RZ ;  /* 0x0000001c1d1d7210 */ /* 0x000fe20007f5e0ff */
[----:B------:R-:W-:Y:S01]  /*16990*/  IMAD.X R2, R2, 0x1, R0, P3 ;  /* 0x0000000102027824 */ /* 0x000fe200018e0600 */
[----:B--2---:R-:W-:Y:S01]  /*169a0*/  HMMA.16816.F32 R16, R24, R10, R16 ;  /* 0x0000000a1810723c */ /* 0x004fe20000001810 */
[----:B------:R-:W-:-:S05]  /*169b0*/  VIADD R6, R6, 0x1 ;  /* 0x0000000106067836 */ /* 0x000fca0000000000 */
[----:B------:R0:W-:Y:S01]  /*169c0*/  STL [R1+0x4c8], R6 ;  /* 0x0004c80601007387 */ /* 0x0001e20000100800 */
[----:B------:R-:W-:-:S03]  /*169d0*/  ISETP.NE.U32.AND P0, PT, R6, UR7, PT ;  /* 0x0000000706007c0c */ /* 0x000fc6000bf05070 */
[----:B------:R-:W-:Y:S01]  /*169e0*/  STL [R1+0xd7c], R12 ;  /* 0x000d7c0c01007387 */ /* 0x000fe20000100800 */
[----:B0-----:R-:W-:-:S08]  /*169f0*/  IMAD.MOV.U32 R6, RZ, RZ, R3 ;  /* 0x000000ffff067224 */ /* 0x001fd000078e0003 */
[----:B------:R-:W-:Y:S01]  /*16a00*/  IMAD.MOV.U32 R10, RZ, RZ, R19 ;  /* 0x000000ffff0a7224 */ /* 0x000fe200078e0013 */
[----:B------:R-:W-:Y:S04]  /*16a10*/  STL.64 [R1+0x80], R16 ;  /* 0x0000801001007387 */ /* 0x000fe80000100a00 */
[----:B------:R-:W-:Y:S04]  /*16a20*/  STL.64 [R1+0x88], R18 ;  /* 0x0000881201007387 */ /* 0x000fe80000100a00 */
[----:B------:R-:W-:Y:S04]  /*16a30*/  STL [R1+0xd80], R10 ;  /* 0x000d800a01007387 */ /* 0x000fe80000100800 */
[----:B------:R-:W-:Y:S04]  /*16a40*/  STL.64 [R1+0x228], R6 ;  /* 0x0002280601007387 */ /* 0x000fe80000100a00 */
[----:B------:R-:W-:Y:S04]  /*16a50*/  STL.64 [R1+0x220], R4 ;  /* 0x0002200401007387 */ /* 0x000fe80000100a00 */
        /* <DEDUP_REMOVED lines=8> */
[----:B0-----:R-:W2:Y:S04]  /*16ae0*/  LDL.LU R0, [R1+0xb64] ;  /* 0x000b640001007983 */ /* 0x001ea80000300800 */
[----:B------:R-:W-:Y:S04]  /*16af0*/  STL [R1+0xb6c], R29 ;  /* 0x000b6c1d01007387 */ /* 0x000fe80000100800 */
[----:B------:R-:W3:Y:S04]  /*16b00*/  LDL.LU R4, [R1+0xb54] ;  /* 0x000b540001047983 */ /* 0x000ee80000300800 */
[----:B------:R-:W-:Y:S04]  /*16b10*/  STL [R1+0xb90], R2 ;  /* 0x000b900201007387 */ /* 0x000fe80000100800 */
[----:B---3--:R0:W-:Y:S04]  /*16b20*/  STL [R1+0xe08], R4 ;  /* 0x000e080401007387 */ /* 0x0081e80000100800 */
[----:B0-----:R-:W3:Y:S04]  /*16b30*/  LDL.LU R4, [R1+0xb5c] ;  /* 0x000b5c0001047983 */ /* 0x001ee80000300800 */
[----:B------:R-:W4:Y:S04]  /*16b40*/  LDL.LU R8, [R1+0xb78] ;  /* 0x000b780001087983 */ /* 0x000f280000300800 */
[----:B------:R-:W3:Y:S04]  /*16b50*/  LDL.LU R3, [R1+0xb4c] ;  /* 0x000b4c0001037983 */ /* 0x000ee80000300800 */
        /* <DEDUP_REMOVED lines=19> */
[----:B------:R-:W3:Y:S01]  /*16c90*/  LDL.LU R21, [R1+0xafc] ;  /* 0x000afc0001157983 */ /* 0x000ee20000300800 */
[----:B--2---:R-:W-:-:S03]  /*16ca0*/  IADD3 R0, P3, PT, R0, R28, RZ ;  /* 0x0000001c00007210 */ /* 0x004fc60007f7e0ff */
[----:B------:R-:W2:Y:S04]  /*16cb0*/  LDL.LU R22, [R1+0xb20] ;  /* 0x000b200001167983 */ /* 0x000ea80000300800 */
[----:B------:R-:W2:Y:S04]  /*16cc0*/  LDL.LU R23, [R1+0xaf4] ;  /* 0x000af40001177983 */ /* 0x000ea80000300800 */
[----:B------:R-:W2:Y:S04]  /*16cd0*/  LDL.LU R29, [R1+0xb18] ;  /* 0x000b1800011d7983 */ /* 0x000ea80000300800 */
[----:B------:R-:W2:Y:S04]  /*16ce0*/  LDL.LU R2, [R1+0xaec] ;  /* 0x000aec0001027983 */ /* 0x000ea80000300800 */
[----:B------:R0:W-:Y:S04]  /*16cf0*/  STL [R1+0xb64], R0 ;  /* 0x000b640001007387 */ /* 0x0001e80000100800 */
[----:B0-----:R-:W2:Y:S04]  /*16d00*/  LDL.LU R0, [R1+0xe0c] ;  /* 0x000e0c0001007983 */ /* 0x001ea80000300800 */
[----:B------:R-:W2:Y:S02]  /*16d10*/  LDL.LU R28, [R1+0xb88] ;  /* 0x000b8800011c7983 */ /* 0x000ea40000300800 */
[----:B--2---:R-:W-:-:S05]  /*16d20*/  IMAD.X R28, R28, 0x1, R0, P4 ;  /* 0x000000011c1c7824 */ /* 0x004fca00020e0600 */
[----:B------:R0:W-:Y:S02]  /*16d30*/  STL [R1+0xb88], R28 ;  /* 0x000b881c01007387 */ /* 0x0001e40000100800 */
[----:B0-----:R-:W0:Y:S02]  /*16d40*/  LDC R28, c[0x0][0x3a8] ;  /* 0x0000ea00ff1c7b82 */ /* 0x001e240000000800 */
[----:B0-----:R-:W-:-:S04]  /*16d50*/  IMAD.SHL.U32 R28, R28, 0x40, RZ ;  /* 0x000000401c1c7824 */ /* 0x001fc800078e00ff */
[----:B------:R-:W-:-:S05]  /*16d60*/  IMAD.SHL.U32 R28, R28, 0x2, RZ ;  /* 0x000000021c1c7824 */ /* 0x000fca00078e00ff */
[----:B---3--:R-:W-:-:S05]  /*16d70*/  IADD3 R4, P4, PT, R4, R28, RZ ;  /* 0x0000001c04047210 */ /* 0x008fca0007f9e0ff */
[----:B------:R0:W-:Y:S04]  /*16d80*/  STL [R1+0xb5c], R4 ;  /* 0x000b5c0401007387 */ /* 0x0001e80000100800 */
[----:B0-----:R-:W2:Y:S04]  /*16d90*/  LDL.LU R4, [R1+0xe08] ;  /* 0x000e080001047983 */ /* 0x001ea80000300800 */
[----:B------:R-:W3:Y:S01]  /*16da0*/  LDL.LU R28, [R1+0xb80] ;  /* 0x000b8000011c7983 */ /* 0x000ee20000300800 */
[--C-:B----4-:R-:W-:Y:S02]  /*16db0*/  IMAD.X R8, R8, 0x1, R0.reuse, P6 ;  /* 0x0000000108087824 */ /* 0x110fe400030e0600 */
[----:B------:R-:W-:-:S02]  /*16dc0*/  IMAD.X R5, R5, 0x1, R0, P1 ;  /* 0x0000000105057824 */ /* 0x000fc400008e0600 */
[--C-:B------:R-:W-:Y:S02]  /*16dd0*/  IMAD.X R24, R24, 0x1, R0.reuse, P2 ;  /* 0x0000000118187824 */ /* 0x100fe400010e0600 */
[--C-:B------:R-:W-:Y:S02]  /*16de0*/  IMAD.X R26, R26, 0x1, R0.reuse, P3 ;  /* 0x000000011a1a7824 */ /* 0x100fe400018e0600 */
[--C-:B------:R-:W-:Y:S02]  /*16df0*/  IMAD.X R11, R11, 0x1, R0.reuse, P4 ;  /* 0x000000010b0b7824 */ /* 0x100fe400020e0600 */
[----:B---3--:R-:W-:-:S05]  /*16e00*/  IMAD.X R28, R28, 0x1, R0, P5 ;  /* 0x000000011c1c7824 */ /* 0x008fca00028e0600 */
[----:B------:R0:W-:Y:S02]  /*16e10*/  STL [R1+0xb80], R28 ;  /* 0x000b801c01007387 */ /* 0x0001e40000100800 */
[----:B0-----:R-:W0:Y:S02]  /*16e20*/  LDC R28, c[0x0][0x3a8] ;  /* 0x0000ea00ff1c7b82 */ /* 0x001e240000000800 */
[----:B0-----:R-:W-:-:S04]  /*16e30*/  IMAD.SHL.U32 R28, R28, 0x40, RZ ;  /* 0x000000401c1c7824 */ /* 0x001fc800078e00ff */
[----:B------:R-:W-:-:S05]  /*16e40*/  IMAD.SHL.U32 R28, R28, 0x2, RZ ;  /* 0x000000021c1c7824 */ /* 0x000fca00078e00ff */
[-C--:B--2---:R-:W-:Y:S02]  /*16e50*/  IADD3 R4, P5, PT, R4, R28.reuse, RZ ;  /* 0x0000001c04047210 */ /* 0x084fe40007fbe0ff */
[-C--:B------:R-:W-:Y:S02]  /*16e60*/  IADD3 R3, P6, PT, R3, R28.reuse, RZ ;  /* 0x0000001c03037210 */ /* 0x080fe40007fde0ff */
[-C--:B------:R-:W-:Y:S02]  /*16e70*/  IADD3 R10, P1, PT, R10, R28.reuse, RZ ;  /* 0x0000001c0a0a7210 */ /* 0x080fe40007f3e0ff */
[-C--:B------:R-:W-:Y:S01]  /*16e80*/  IADD3 R25, P2, PT, R25, R28.reuse, RZ ;  /* 0x0000001c19197210 */ /* 0x080fe20007f5e0ff */
[----:B------:R0:W-:Y:S04]  /*16e90*/  STL [R1+0xb54], R4 ;  /* 0x000b540401007387 */ /* 0x0001e80000100800 */
[----:B------:R-:W-:Y:S04]  /*16ea0*/  STL [R1+0xb78], R8 ;  /* 0x000b780801007387 */ /* 0x000fe80000100800 */
[----:B------:R-:W-:Y:S04]  /*16eb0*/  STL [R1+0xb4c], R3 ;  /* 0x000b4c0301007387 */ /* 0x000fe80000100800 */
[----:B------:R-:W-:Y:S01]  /*16ec0*/  STL [R1+0xb70], R5 ;  /* 0x000b700501007387 */ /* 0x000fe20000100800 */
[----:B------:R-:W-:-:S03]  /*16ed0*/  IADD3 R27, P3, PT, R27, R28, RZ ;  /* 0x0000001c1b1b7210 */ /* 0x000fc60007f7e0ff */
[----:B------:R-:W-:Y:S04]  /*16ee0*/  STL [R1+0xb44], R10 ;  /* 0x000b440a01007387 */ /* 0x000fe80000100800 */
[----:B------:R-:W-:Y:S01]  /*16ef0*/  STL [R1+0xb68], R24 ;  /* 0x000b681801007387 */ /* 0x000fe20000100800 */
[----:B------:R-:W-:-:S03]  /*16f00*/  IADD3 R16, P4, PT, R16, R28, RZ ;  /* 0x0000001c10107210 */ /* 0x000fc60007f9e0ff */
[----:B------:R-:W-:Y:S01]  /*16f10*/  STL [R1+0xb3c], R25 ;  /* 0x000b3c1901007387 */ /* 0x000fe20000100800 */
[----:B------:R-:W-:-:S03]  /*16f20*/  IMAD.X R17, R17, 0x1, R0, P5 ;  /* 0x0000000111117824 */ /* 0x000fc600028e0600 */
        /* <DEDUP_REMOVED lines=24> */
[----:B------:R-:W-:Y:S04]  /*170b0*/  STL [R1+0xb30], R14 ;  /* 0x000b300e01007387 */ /* 0x000fe80000100800 */
[----:B------:R-:W-:Y:S01]  /*170c0*/  STL [R1+0xb04], R15 ;  /* 0x000b040f01007387 */ /* 0x000fe20000100800 */
[----:B------:R-:W-:-:S03]  /*170d0*/  IADD3 R23, P5, PT, R23, R28, RZ ;  /* 0x0000001c17177210 */ /* 0x000fc60007fbe0ff */
[----:B------:R-:W-:Y:S01]  /*170e0*/  STL [R1+0xb28], R20 ;  /* 0x000b281401007387 */ /* 0x000fe20000100800 */
[----:B------:R-:W-:-:S03]  /*170f0*/  IMAD.X R29, R29, 0x1, R0, P6 ;  /* 0x000000011d1d7824 */ /* 0x000fc600030e0600 */
[----:B------:R-:W-:Y:S01]  /*17100*/  STL [R1+0xafc], R21 ;  /* 0x000afc1501007387 */ /* 0x000fe20000100800 */
[----:B------:R-:W-:-:S03]  /*17110*/  IADD3 R2, P6, PT, R2, R28, RZ ;  /* 0x0000001c02027210 */ /* 0x000fc60007fde0ff */
[----:B------:R-:W-:Y:S04]  /*17120*/  STL [R1+0xb20], R22 ;  /* 0x000b201601007387 */ /* 0x000fe80000100800 */
[----:B------:R-:W2:Y:S04]  /*17130*/  LDL.LU R28, [R1+0xb10] ;  /* 0x000b1000011c7983 */ /* 0x000ea80000300800 */
[----:B------:R-:W-:Y:S04]  /*17140*/  STL [R1+0xaf4], R23 ;  /* 0x000af41701007387 */ /* 0x000fe80000100800 */
[----:B0-----:R-:W3:Y:S04]  /*17150*/  LDL.LU R4, [R1+0xb00] ;  /* 0x000b000001047983 */ /* 0x001ee80000300800 */
[----:B------:R-:W-:Y:S04]  /*17160*/  STL [R1+0xb18], R29 ;  /* 0x000b181d01007387 */ /* 0x000fe80000100800 */
[----:B---3--:R0:W-:Y:S04]  /*17170*/  STL [R1+0xe00], R4 ;  /* 0x000e000401007387 */ /* 0x0081e80000100800 */
[----:B------:R-:W-:Y:S04]  /*17180*/  STL [R1+0xaec], R2 ;  /* 0x000aec0201007387 */ /* 0x000fe80000100800 */
[----:B0-----:R-:W3:Y:S01]  /*17190*/  LDL.LU R4, [R1+0xadc] ;  /* 0x000adc0001047983 */ /* 0x001ee20000300800 */
[----:B--2---:R-:W-:-:S03]  /*171a0*/  IMAD.X R28, R28, 0x1, R0, P1 ;  /* 0x000000011c1c7824 */ /* 0x004fc600008e0600 */
[----:B---3--:R0:W-:Y:S04]  /*171b0*/  STL [R1+0xe04], R4 ;  /* 0x000e040401007387 */ /* 0x0081e80000100800 */
[----:B0-----:R-:W2:Y:S04]  /*171c0*/  LDL.LU R4, [R1+0xae4] ;  /* 0x000ae40001047983 */ /* 0x001ea80000300800 */
[----:B------:R-:W3:Y:S04]  /*171d0*/  LDL.LU R8, [R1+0xad4] ;  /* 0x000ad40001087983 */ /* 0x000ee80000300800 */
        /* <DEDUP_REMOVED lines=25> */
[----:B------:R0:W-:Y:S02]  /*17370*/  STL [R1+0xb10], R28 ;  /* 0x000b101c01007387 */ /* 0x0001e40000100800 */
[----:B0-----:R-:W0:Y:S02]  /*17380*/  LDC R28, c[0x0][0x3a8] ;  /* 0x0000ea00ff1c7b82 */ /* 0x001e240000000800 */
[----:B0-----:R-:W-:-:S04]  /*17390*/  IMAD.SHL.U32 R28, R28, 0x40, RZ ;  /* 0x000000401c1c7824 */ /* 0x001fc800078e00ff */
[----:B------:R-:W-:-:S05]  /*173a0*/  IMAD.SHL.U32 R28, R28, 0x2, RZ ;  /* 0x000000021c1c7824 */ /* 0x000fca00078e00ff */
[----:B--2---:R-:W-:-:S05]  /*173b0*/  IADD3 R4, P1, PT, R4, R28, RZ ;  /* 0x0000001c04047210 */ /* 0x004fca0007f3e0ff */
        /* <DEDUP_REMOVED lines=8> */
[----:B------:R-:W-:-:S05]  /*17440*/  IADD3 R4, P2, PT, R4, R28, RZ ;  /* 0x0000001c04047210 */ /* 0x000fca0007f5e0ff */
[----:B------:R0:W-:Y:S04]  /*17450*/  STL [R1+0xadc], R4 ;  /* 0x000adc0401007387 */ /* 0x0001e80000100800 */
[----:B0-----:R-:W2:Y:S01]  /*17460*/  LDL.LU R4, [R1+0xe00] ;  /* 0x000e000001047983 */ /* 0x001ea20000300800 */
[--C-:B----4-:R-:W-:Y:S01]  /*17470*/  IMAD.X R3, R3, 0x1, R0.reuse, P4 ;  /* 0x0000000103037824 */ /* 0x110fe200020e0600 */
[-C--:B---3--:R-:W-:Y:S01]  /*17480*/  IADD3 R5, P4, PT, R5, R28.reuse, RZ ;  /* 0x0000001c05057210 */ /* 0x088fe20007f9e0ff */
[--C-:B------:R-:W-:Y:S01]  /*17490*/  IMAD.X R10, R10, 0x1, R0.reuse, P5 ;  /* 0x000000010a0a7824 */ /* 0x100fe200028e0600 */
[-C--:B------:R-:W-:Y:S01]  /*174a0*/  IADD3 R24, P5, PT, R24, R28.reuse, RZ ;  /* 0x0000001c18187210 */ /* 0x080fe20007fbe0ff */
        /* <DEDUP_REMOVED lines=15> */
[----:B------:R-:W-:Y:S01]  /*175a0*/  IADD3 R22, P2, PT, R22, R28, RZ ;  /* 0x0000001c16167210 */ /* 0x000fe20007f5e0ff */
[----:B------:R-:W-:-:S02]  /*175b0*/  IMAD.X R2, R2, 0x1, R0, P4 ;  /* 0x0000000102027824 */ /* 0x000fc400020e0600 */
[----:B--2---:R-:W-:Y:S01]  /*175c0*/  IMAD.X R4, R4, 0x1, R0, P3 ;  /* 0x0000000104047824 */ /* 0x004fe200018e0600 */
[----:B------:R-:W-:-:S04]  /*175d0*/  IADD3 R8, P3, PT, R8, R28, RZ ;  /* 0x0000001c08087210 */ /* 0x000fc80007f7e0ff */
        /* <DEDUP_REMOVED lines=8> */
[----:B------:R-:W-:-:S03]  /*17660*/  IMAD.X R18, R18, 0x1, R0, P3 ;  /* 0x0000000112127824 */ /* 0x000fc600018e0600 */
[----:B------:R-:W-:Y:S01]  /*17670*/  STL [R1+0xae0], R27 ;  /* 0x000ae01b01007387 */ /* 0x000fe20000100800 */
[----:B------:R-:W-:-:S03]  /*17680*/  IADD3 R19, P3, PT, R19, R28, RZ ;  /* 0x0000001c13137210 */ /* 0x000fc60007f7e0ff */
        /* <DEDUP_REMOVED lines=1424> */
[--C-:B------:R-:W-:Y:S01]  /*1cf90*/  IMAD.X R15, R15, 0x1, R0.reuse, P2 ;  /* 0x000000010f0f7824 */ /* 0x100fe200010e0600 */
[----:B------:R-:W-:Y:S01]  /*1cfa0*/  IADD3 R20, P2, PT, R20, UR10, RZ ;  /* 0x0000000a14147c10 */ /* 0x000fe2000ff5e0ff */
[--C-:B------:R-:W-:Y:S01]  /*1cfb0*/  IMAD.X R21, R21, 0x1, R0.reuse, P3 ;  /* 0x0000000115157824 */ /* 0x100fe200018e0600 */
[----:B------:R-:W-:Y:S01]  /*1cfc0*/  IADD3 R22, P3, PT, R22, UR10, RZ ;  /* 0x0000000a16167c10 */ /* 0x000fe2000ff7e0ff */
        /* <DEDUP_REMOVED lines=28> */
[----:B------:R-:W-:-:S03]  /*1d190*/  IADD3 R29, P4, PT, R29, UR10, RZ ;  /* 0x0000000a1d1d7c10 */ /* 0x000fc6000ff9e0ff */
        /* <DEDUP_REMOVED lines=9> */
[----:B0-----:R-:W3:Y:S01]  /*1d230*/  LDL.LU R10, [R1+0xcdc] ;  /* 0x000cdc00010a7983 */ /* 0x001ee20000300800 */
[----:B--2---:R-:W-:-:S03]  /*1d240*/  IADD3 R0, P5, PT, R0, UR10, RZ ;  /* 0x0000000a00007c10 */ /* 0x004fc6000ffbe0ff */
[----:B---3--:R0:W-:Y:S04]  /*1d250*/  STL [R1+0xd88], R10 ;  /* 0x000d880a01007387 */ /* 0x0081e80000100800 */
        /* <DEDUP_REMOVED lines=28> */
[----:B------:R0:W-:Y:S04]  /*1d420*/  STL [R1+0xcd4], R0 ;  /* 0x000cd40001007387 */ /* 0x0001e80000100800 */
[----:B0-----:R-:W2:Y:S02]  /*1d430*/  LDL.LU R0, [R1+0xd8c] ;  /* 0x000d8c0001007983 */ /* 0x001ea40000300800 */
[----:B--2---:R-:W-:-:S05]  /*1d440*/  IMAD.X R10, R10, 0x1, R0, P6 ;  /* 0x000000010a0a7824 */ /* 0x004fca00030e0600 */
[----:B------:R0:W-:Y:S04]  /*1d450*/  STL [R1+0x4dc], R10 ;  /* 0x0004dc0a01007387 */ /* 0x0001e80000100800 */
[----:B0-----:R-:W2:Y:S02]  /*1d460*/  LDL.LU R10, [R1+0xd88] ;  /* 0x000d8800010a7983 */ /* 0x001ea40000300800 */
[----:B--2---:R-:W-:-:S05]  /*1d470*/  IADD3 R10, P6, PT, R10, UR10, RZ ;  /* 0x0000000a0a0a7c10 */ /* 0x004fca000ffde0ff */
[----:B------:R0:W-:Y:S04]  /*1d480*/  STL [R1+0xcdc], R10 ;  /* 0x000cdc0a01007387 */ /* 0x0001e80000100800 */
[----:B0-----:R-:W2:Y:S01]  /*1d490*/  LDL.LU R10, [R1+0xd84] ;  /* 0x000d8400010a7983 */ /* 0x001ea20000300800 */
[----:B----4-:R-:W-:Y:S02]  /*1d4a0*/  IADD3.X R9, PT, PT, R9, UR4, RZ, P2, !PT ;  /* 0x0000000409097c10 */ /* 0x010fe400097fe4ff */
[----:B------:R-:W-:Y:S02]  /*1d4b0*/  IADD3 R7, P2, PT, R7, UR10, RZ ;  /* 0x0000000a07077c10 */ /* 0x000fe4000ff5e0ff */
[----:B------:R-:W-:Y:S02]  /*1d4c0*/  IADD3.X R6, PT, PT, R6, UR4, RZ, P3, !PT ;  /* 0x0000000406067c10 */ /* 0x000fe40009ffe4ff */
[----:B------:R-:W-:-:S02]  /*1d4d0*/  IADD3 R20, P3, PT, R20, UR10, RZ ;  /* 0x0000000a14147c10 */ /* 0x000fc4000ff7e0ff */
[----:B------:R-:W-:Y:S02]  /*1d4e0*/  IADD3.X R29, PT, PT, R29, UR4, RZ, P4, !PT ;  /* 0x000000041d1d7c10 */ /* 0x000fe4000a7fe4ff */
[----:B------:R-:W-:Y:S02]  /*1d4f0*/  IADD3 R28, P4, PT, R28, UR10, RZ ;  /* 0x0000000a1c1c7c10 */ /* 0x000fe4000ff9e0ff */
[----:B------:R-:W-:Y:S01]  /*1d500*/  IADD3.X R2, PT, PT, R2, UR4, RZ, P5, !PT ;  /* 0x0000000402027c10 */ /* 0x000fe2000affe4ff */
[----:B--2---:R-:W-:Y:S01]  /*1d510*/  IMAD.X R10, R10, 0x1, R0, P1 ;  /* 0x000000010a0a7824 */ /* 0x004fe200008e0600 */
[----:B---3--:R-:W-:-:S04]  /*1d520*/  IADD3 R12, P1, PT, R12, UR10, RZ ;  /* 0x0000000a0c0c7c10 */ /* 0x008fc8000ff3e0ff */
[----:B------:R0:W-:Y:S04]  /*1d530*/  STL [R1+0x4d4], R10 ;  /* 0x0004d40a01007387 */ /* 0x0001e80000100800 */
[----:B0-----:R0:W5:Y:S04]  /*1d540*/  LDL.LU R10, [R1+0xd80] ;  /* 0x000d8000010a7983 */ /* 0x0011680000300800 */
[----:B------:R1:W-:Y:S04]  /*1d550*/  STL [R1+0xce4], R12 ;  /* 0x000ce40c01007387 */ /* 0x0003e80000100800 */
[----:B-1----:R-:W2:Y:S04]  /*1d560*/  LDL.LU R12, [R1+0xd7c] ;  /* 0x000d7c00010c7983 */ /* 0x002ea80000300800 */
[----:B------:R1:W-:Y:S04]  /*1d570*/  STL [R1+0x4d0], R9 ;  /* 0x0004d00901007387 */ /* 0x0003e80000100800 */
[----:B-1----:R-:W3:Y:S04]  /*1d580*/  LDL.LU R9, [R1+0xd78] ;  /* 0x000d780001097983 */ /* 0x002ee80000300800 */
[----:B------:R1:W-:Y:S04]  /*1d590*/  STL [R1+0xcec], R7 ;  /* 0x000cec0701007387 */ /* 0x0003e80000100800 */
[----:B-1----:R-:W4:Y:S04]  /*1d5a0*/  LDL.LU R7, [R1+0xd74] ;  /* 0x000d740001077983 */ /* 0x002f280000300800 */
[----:B------:R1:W-:Y:S04]  /*1d5b0*/  STL [R1+0x4cc], R6 ;  /* 0x0004cc0601007387 */ /* 0x0003e80000100800 */
[----:B-1----:R-:W3:Y:S04]  /*1d5c0*/  LDL.LU R6, [R1+0xd70] ;  /* 0x000d700001067983 */ /* 0x002ee80000300800 */
[----:B------:R1:W-:Y:S01]  /*1d5d0*/  STL [R1+0xcf4], R20 ;  /* 0x000cf41401007387 */ /* 0x0003e20000100800 */
[----:B------:R-:W-:-:S02]  /*1d5e0*/  IADD3 R4, P5, PT, R4, UR10, RZ ;  /* 0x0000000a04047c10 */ /* 0x000fc4000ffbe0ff */
[----:B------:R-:W-:Y:S02]  /*1d5f0*/  IADD3.X R8, PT, PT, R8, UR4, RZ, P6, !PT ;  /* 0x0000000408087c10 */ /* 0x000fe4000b7fe4ff */
[----:B------:R-:W-:Y:S02]  /*1d600*/  IADD3 R3, P6, PT, R3, UR10, RZ ;  /* 0x0000000a03037c10 */ /* 0x000fe4000ffde0ff */
[----:B------:R-:W-:Y:S02]  /*1d610*/  IADD3.X R5, PT, PT, R5, UR4, RZ, P1, !PT ;  /* 0x0000000405057c10 */ /* 0x000fe40008ffe4ff */
[----:B------:R-:W-:Y:S01]  /*1d620*/  IADD3 R24, P1, PT, R24, UR10, RZ ;  /* 0x0000000a18187c10 */ /* 0x000fe2000ff3e0ff */
[----:B-1----:R0:W5:Y:S04]  /*1d630*/  LDL.LU R20, [R1+0xd6c] ;  /* 0x000d6c0001147983 */ /* 0x0021680000300800 */
[----:B------:R1:W-:Y:S01]  /*1d640*/  STL [R1+0xcb4], R29 ;  /* 0x000cb41d01007387 */ /* 0x0003e20000100800 */
[----:B------:R-:W-:-:S02]  /*1d650*/  IADD3.X R25, PT, PT, R25, UR4, RZ, P2, !PT ;  /* 0x0000000419197c10 */ /* 0x000fc400097fe4ff */
[----:B------:R-:W-:Y:S02]  /*1d660*/  IADD3 R26, P2, PT, R26, UR10, RZ ;  /* 0x0000000a1a1a7c10 */ /* 0x000fe4000ff5e0ff */
[----:B------:R-:W-:Y:S02]  /*1d670*/  IADD3.X R27, PT, PT, R27, UR4, RZ, P3, !PT ;  /* 0x000000041b1b7c10 */ /* 0x000fe40009ffe4ff */
[----:B------:R-:W-:Y:S01]  /*1d680*/  IADD3 R11, P3, PT, R11, UR10, RZ ;  /* 0x0000000a0b0b7c10 */ /* 0x000fe2000ff7e0ff */
[----:B-1----:R0:W5:Y:S04]  /*1d690*/  LDL.LU R29, [R1+0xd68] ;  /* 0x000d6800011d7983 */ /* 0x0021680000300800 */
[----:B------:R-:W-:Y:S04]  /*1d6a0*/  STL [R1+0xcfc], R28 ;  /* 0x000cfc1c01007387 */ /* 0x000fe80000100800 */
[----:B------:R1:W-:Y:S04]  /*1d6b0*/  STL [R1+0xcbc], R2 ;  /* 0x000cbc0201007387 */ /* 0x0003e80000100800 */
[----:B------:R-:W-:Y:S04]  /*1d6c0*/  STL [R1+0xd04], R4 ;  /* 0x000d040401007387 */ /* 0x000fe80000100800 */
[----:B------:R-:W-:Y:S04]  /*1d6d0*/  STL [R1+0xcc0], R8 ;  /* 0x000cc00801007387 */ /* 0x000fe80000100800 */
[----:B------:R-:W-:Y:S04]  /*1d6e0*/  STL [R1+0xd0c], R3 ;  /* 0x000d0c0301007387 */ /* 0x000fe80000100800 */
[----:B------:R2:W-:Y:S04]  /*1d6f0*/  STL [R1+0xcc8], R5 ;  /* 0x000cc80501007387 */ /* 0x0005e80000100800 */
[----:B------:R0:W-:Y:S01]  /*1d700*/  STL [R1+0xd14], R24 ;  /* 0x000d141801007387 */ /* 0x0001e20000100800 */
[----:B------:R-:W-:-:S03]  /*1d710*/  IADD3.X R16, PT, PT, R16, UR4, RZ, P4, !PT ;  /* 0x0000000410107c10 */ /* 0x000fc6000a7fe4ff */
[----:B------:R0:W-:Y:S01]  /*1d720*/  STL [R1+0xcd0], R25 ;  /* 0x000cd01901007387 */ /* 0x0001e20000100800 */
[----:B-1----:R-:W1:Y:S01]  /*1d730*/  S2R R2, SR_TID.X ;  /* 0x0000000000027919 */ /* 0x002e620000002100 */
[----:B------:R-:W-:Y:S02]  /*1d740*/  IADD3 R17, P4, PT, R17, UR10, RZ ;  /* 0x0000000a11117c10 */ /* 0x000fe4000ff9e0ff */
[----:B------:R0:W-:Y:S01]  /*1d750*/  STL [R1+0xd1c], R26 ;  /* 0x000d1c1a01007387 */ /* 0x0001e20000100800 */
[----:B------:R-:W-:-:S03]  /*1d760*/  IADD3.X R18, PT, PT, R18, UR4, RZ, P5, !PT ;  /* 0x0000000412127c10 */ /* 0x000fc6000affe4ff */
[----:B------:R0:W-:Y:S01]  /*1d770*/  STL [R1+0xcd8], R27 ;  /* 0x000cd81b01007387 */ /* 0x0001e20000100800 */
[----:B------:R-:W-:-:S03]  /*1d780*/  IADD3 R19, P5, PT, R19, UR10, RZ ;  /* 0x0000000a13137c10 */ /* 0x000fc6000ffbe0ff */
[----:B------:R0:W-:Y:S01]  /*1d790*/  STL [R1+0xd28], R11 ;  /* 0x000d280b01007387 */ /* 0x0001e20000100800 */
[----:B------:R-:W-:-:S03]  /*1d7a0*/  IADD3.X R13, PT, PT, R13, UR4, RZ, P6, !PT ;  /* 0x000000040d0d7c10 */ /* 0x000fc6000b7fe4ff */
[----:B------:R0:W-:Y:S01]  /*1d7b0*/  STL [R1+0xce0], R16 ;  /* 0x000ce01001007387 */ /* 0x0001e20000100800 */
[----:B------:R-:W-:-:S03]  /*1d7c0*/  IADD3.X R14, PT, PT, R14, UR4, RZ, P1, !PT ;  /* 0x000000040e0e7c10 */ /* 0x000fc60008ffe4ff */
[----:B------:R0:W-:Y:S01]  /*1d7d0*/  STL [R1+0xd24], R17 ;  /* 0x000d241101007387 */ /* 0x0001e20000100800 */
[----:B------:R-:W-:-:S03]  /*1d7e0*/  IADD3.X R15, PT, PT, R15, UR4, RZ, P2, !PT ;  /* 0x000000040f0f7c10 */ /* 0x000fc600097fe4ff */
[----:B------:R0:W-:Y:S01]  /*1d7f0*/  STL [R1+0xce8], R18 ;  /* 0x000ce81201007387 */ /* 0x0001e20000100800 */
[----:B------:R-:W-:Y:S01]  /*1d800*/  IADD3.X R21, PT, PT, R21, UR4, RZ, P3, !PT ;  /* 0x0000000415157c10 */ /* 0x000fe20009ffe4ff */
[----:B------:R-:W0:Y:S02]  /*1d810*/  LDC R28, c[0x0][0x3a8] ;  /* 0x0000ea00ff1c7b82 */ /* 0x000e240000000800 */
[----:B------:R0:W-:Y:S01]  /*1d820*/  STL [R1+0xd20], R19 ;  /* 0x000d201301007387 */ /* 0x0001e20000100800 */
[----:B------:R-:W-:-:S03]  /*1d830*/  IADD3.X R22, PT, PT, R22, UR4, RZ, P4, !PT ;  /* 0x0000000416167c10 */ /* 0x000fc6000a7fe4ff */
[----:B------:R0:W-:Y:S04]  /*1d840*/  STL [R1+0xcf0], R13 ;  /* 0x000cf00d01007387 */ /* 0x0001e80000100800 */
[----:B------:R0:W-:Y:S01]  /*1d850*/  STL [R1+0xcf8], R14 ;  /* 0x000cf80e01007387 */ /* 0x0001e20000100800 */
[----:B------:R-:W-:-:S03]  /*1d860*/  IADD3.X R23, PT, PT, R23, UR4, RZ, P5, !PT ;  /* 0x0000000417177c10 */ /* 0x000fc6000affe4ff */
[----:B------:R0:W-:Y:S04]  /*1d870*/  STL [R1+0xd00], R15 ;  /* 0x000d000f01007387 */ /* 0x0001e80000100800 */
[----:B------:R0:W-:Y:S04]  /*1d880*/  STL [R1+0xd08], R21 ;  /* 0x000d081501007387 */ /* 0x0001e80000100800 */
[----:B------:R0:W-:Y:S01]  /*1d890*/  STL [R1+0xd10], R22 ;  /* 0x000d101601007387 */ /* 0x0001e20000100800 */
[----:B-1----:R-:W-:Y:S01]  /*1d8a0*/  LOP3.LUT R2, R2, 0x3f, RZ, 0xc0, !PT ;  /* 0x0000003f02027812 */ /* 0x002fe200078ec0ff */
[----:B0-----:R-:W-:-:S04]  /*1d8b0*/  IMAD.SHL.U32 R28, R28, 0x40, RZ ;  /* 0x000000401c1c7824 */ /* 0x001fc800078e00ff */
[----:B------:R-:W-:Y:S02]  /*1d8c0*/  IMAD.SHL.U32 R2, R2, 0x2, RZ ;  /* 0x0000000202027824 */ /* 0x000fe400078e00ff */
[----:B------:R-:W-:Y:S02]  /*1d8d0*/  IMAD.SHL.U32 R28, R28, 0x2, RZ ;  /* 0x000000021c1c7824 */ /* 0x000fe400078e00ff */
[----:B--2---:R-:W-:Y:S02]  /*1d8e0*/  IMAD.MOV.U32 R5, RZ, RZ, R12 ;  /* 0x000000ffff057224 */ /* 0x004fe400078e000c */
[----:B----4-:R-:W-:-:S05]  /*1d8f0*/  IMAD.MOV.U32 R4, RZ, RZ, R7 ;  /* 0x000000ffff047224 */ /* 0x010fca00078e0007 */
[----:B------:R0:W-:Y:S04]  /*1d900*/  STL.64 [R1+0x210], R4 ;  /* 0x0002100401007387 */ /* 0x0001e80000100a00 */
[----:B------:R0:W-:Y:S01]  /*1d910*/  STL [R1+0xd18], R23 ;  /* 0x000d181701007387 */ /* 0x0001e20000100800 */
[----:B---3--:R-:W-:-:S05]  /*1d920*/  IMAD.MOV.U32 R8, RZ, RZ, R6 ;  /* 0x000000ffff087224 */ /* 0x008fca00078e0006 */
[----:B------:R0:W-:Y:S01]  /*1d930*/  STL.64 [R1+0x218], R8 ;  /* 0x0002180801007387 */ /* 0x0001e20000100a00 */
[----:B------:R-:W-:Y:S05]  /*1d940*/  @P0 BRA `(.L_x_1) ;  /* 0xfffffe8000840947 */ /* 0x000fea000383ffff */
[----:B------:R-:W2:Y:S01]  /*1d950*/  LDL.LU R26, [R1+0x94] ;  /* 0x00009400011a7983 */ /* 0x000ea20000300800 */
[----:B-----5:R-:W-:-:S03]  /*1d960*/  IMAD.MOV.U32 R27, RZ, RZ, R20 ;  /* 0x000000ffff1b7224 */ /* 0x020fc600078e0014 */
[----:B--2---:R-:W-:Y:S04]  /*1d970*/  STL [R1+0xdf0], R26 ;  /* 0x000df01a01007387 */ /* 0x004fe80000100800 */
[----:B------:R-:W2:Y:S04]  /*1d980*/  LDL.LU R25, [R1+0x11c] ;  /* 0x00011c0001197983 */ /* 0x000ea80000300800 */
[----:B--2---:R1:W-:Y:S04]  /*1d990*/  STL [R1+0xdec], R25 ;  /* 0x000dec1901007387 */ /* 0x0043e80000100800 */
[----:B-1----:R-:W2:Y:S04]  /*1d9a0*/  LDL.LU R25, [R1+0x84] ;  /* 0x0000840001197983 */ /* 0x002ea80000300800 */
[----:B------:R-:W3:Y:S04]  /*1d9b0*/  LDL.LU R24, [R1+0x114] ;  /* 0x0001140001187983 */ /* 0x000ee80000300800 */
[----:B---3--:R1:W-:Y:S04]  /*1d9c0*/  STL [R1+0xde8], R24 ;  /* 0x000de81801007387 */ /* 0x0083e80000100800 */
[----:B-1----:R-:W3:Y:S04]  /*1d9d0*/  LDL.LU R24, [R1+0x10c] ;  /* 0x00010c0001187983 */ /* 0x002ee80000300800 */
[----:B0-----:R-:W4:Y:S04]  /*1d9e0*/  LDL.LU R23, [R1+0xfc] ;  /* 0x0000fc0001177983 */ /* 0x001f280000300800 */
[----:B----4-:R0:W-:Y:S04]  /*1d9f0*/  STL [R1+0xde4], R23 ;  /* 0x000de41701007387 */ /* 0x0101e80000100800 */
[----:B0-----:R-:W4:Y:S04]  /*1da00*/  LDL.LU R23, [R1+0x104] ;  /* 0x0001040001177983 */ /* 0x001f280000300800 */
[----:B------:R-:W2:Y:S04]  /*1da10*/  LDL.LU R22, [R1+0xf4] ;  /* 0x0000f40001167983 */ /* 0x000ea80000300800 */
[----:B--2---:R0:W-:Y:S04]  /*1da20*/  STL [R1+0xde0], R22 ;  /* 0x000de01601007387 */ /* 0x0041e80000100800 */
[----:B0-----:R-:W2:Y:S04]  /*1da30*/  LDL.LU R22, [R1+0x16c] ;  /* 0x00016c0001167983 */ /* 0x001ea80000300800 */
        /* <DEDUP_REMOVED lines=30> */
[----:B------:R-:W2:Y:S01]  /*1dc20*/  LDL.LU R11, [R1+0x18c] ;  /* 0x00018c00010b7983 */ /* 0x000ea20000300800 */
[----:B------:R-:W-:-:S03]  /*1dc30*/  IMAD.MOV.U32 R26, RZ, RZ, R10 ;  /* 0x000000ffff1a7224 */ /* 0x000fc600078e000a */
        /* <DEDUP_REMOVED lines=46> */
[----:B0-----:R-:W2:Y:S01]  /*1df20*/  LDL.LU R2, [R1+0x170] ;  /* 0x0001700001027983 */ /* 0x001ea20000300800 */
[----:B------:R-:W-:-:S03]  /*1df30*/  F2FP.F16.F32.PACK_AB R27, R26, R27 ;  /* 0x0000001b1a1b723e */ /* 0x000fc600000000ff */
[----:B--2---:R0:W-:Y:S04]  /*1df40*/  STL [R1+0xd90], R2 ;  /* 0x000d900201007387 */ /* 0x0041e80000100800 */
[----:B0-----:R-:W2:Y:S04]  /*1df50*/  LDL.LU R2, [R1+0x178] ;  /* 0x0001780001027983 */ /* 0x001ea80000300800 */
[----:B------:R-:W2:Y:S04]  /*1df60*/  LDL.LU R0, [R1+0x1c8] ;  /* 0x0001c80001007983 */ /* 0x000ea80000300800 */
[----:B------:R-:W2:Y:S04]  /*1df70*/  LDL.LU R28, [R1+0x1b0] ;  /* 0x0001b000011c7983 */ /* 0x000ea80000300800 */
[----:B------:R-:W2:Y:S04]  /*1df80*/  LDL.LU R3, [R1+0x1c0] ;  /* 0x0001c00001037983 */ /* 0x000ea80000300800 */
[----:B------:R-:W2:Y:S02]  /*1df90*/  LDL.LU R26, [R1+0xdf0] ;  /* 0x000df000011a7983 */ /* 0x000ea40000300800 */
[----:B--2---:R-:W-:-:S02]  /*1dfa0*/  F2FP.F16.F32.PACK_AB R26, R25, R26 ;  /* 0x0000001a191a723e */ /* 0x004fc400000000ff */
[----:B------:R-:W3:Y:S02]  /*1dfb0*/  LDL.LU R25, [R1+0xdec] ;  /* 0x000dec0001197983 */ /* 0x000ee40000300800 */
[----:B---3--:R-:W-:Y:S02]  /*1dfc0*/  F2FP.F16.F32.PACK_AB R25, R24, R25 ;  /* 0x000000191819723e */ /* 0x008fe400000000ff */
[----:B------:R-:W4:Y:S02]  /*1dfd0*/  LDL.LU R24, [R1+0xde8] ;  /* 0x000de80001187983 */ /* 0x000f240000300800 */
[----:B----4-:R-:W-:Y:S02]  /*1dfe0*/  F2FP.F16.F32.PACK_AB R24, R23, R24 ;  /* 0x000000181718723e */ /* 0x010fe400000000ff */
[----:B------:R-:W2:Y:S02]  /*1dff0*/  LDL.LU R23, [R1+0xde4] ;  /* 0x000de40001177983 */ /* 0x000ea40000300800 */
[----:B--2---:R-:W-:-:S02]  /*1e000*/  F2FP.F16.F32.PACK_AB R23, R22, R23 ;  /* 0x000000171617723e */ /* 0x004fc400000000ff */
[----:B------:R-:W2:Y:S02]  /*1e010*/  LDL.LU R22, [R1+0xde0] ;  /* 0x000de00001167983 */ /* 0x000ea40000300800 */
[----:B--2---:R-:W-:Y:S02]  /*1e020*/  F2FP.F16.F32.PACK_AB R22, R21, R22 ;  /* 0x000000161516723e */ /* 0x004fe400000000ff */
[----:B------:R-:W2:Y:S02]  /*1e030*/  LDL.LU R21, [R1+0xddc] ;  /* 0x000ddc0001157983 */ /* 0x000ea40000300800 */
[----:B--2---:R-:W-:Y:S02]  /*1e040*/  F2FP.F16.F32.PACK_AB R21, R20, R21 ;  /* 0x000000151415723e */ /* 0x004fe400000000ff */
        /* <DEDUP_REMOVED lines=36> */
[----:B------:R-:W2:Y:S04]  /*1e290*/  LDL.LU R2, [R1+0xd90] ;  /* 0x000d900001027983 */ /* 0x000ea80000300800 */
[----:B------:R0:W-:Y:S04]  /*1e2a0*/  STL [R1+0xc], R29 ;  /* 0x00000c1d01007387 */ /* 0x0001e80000100800 */
[----:B0-----:R-:W2:Y:S02]  /*1e2b0*/  LDL.LU R29, [R1+0xd8c] ;  /* 0x000d8c00011d7983 */ /* 0x001ea40000300800 */
[----:B--2---:R-:W-:-:S02]  /*1e2c0*/  F2FP.F16.F32.PACK_AB R29, R2, R29 ;  /* 0x0000001d021d723e */ /* 0x004fc400000000ff */
        /* <DEDUP_REMOVED lines=9> */
[----:B------:R0:W-:Y:S04]  /*1e360*/  STL [R1], R29 ;  /* 0x0000001d01007387 */ /* 0x0001e80000100800 */
[----:B0-----:R-:W2:Y:S02]  /*1e370*/  LDL.LU R29, [R1+0xd74] ;  /* 0x000d7400011d7983 */ /* 0x001ea40000300800 */
[----:B--2---:R-:W-:-:S02]  /*1e380*/  F2FP.F16.F32.PACK_AB R29, R2, R29 ;  /* 0x0000001d021d723e */ /* 0x004fc400000000ff */
[----:B------:R-:W2:Y:S04]  /*1e390*/  LDL.LU R2, [R1+0xd70] ;  /* 0x000d700001027983 */ /* 0x000ea80000300800 */
[----:B------:R0:W-:Y:S04]  /*1e3a0*/  STL [R1+0x1c], R29 ;  /* 0x00001c1d01007387 */ /* 0x0001e80000100800 */
[----:B0-----:R-:W2:Y:S02]  /*1e3b0*/  LDL.LU R29, [R1+0xd6c] ;  /* 0x000d6c00011d7983 */ /* 0x001ea40000300800 */
[----:B--2---:R-:W-:-:S02]  /*1e3c0*/  F2FP.F16.F32.PACK_AB R29, R2, R29 ;  /* 0x0000001d021d723e */ /* 0x004fc400000000ff */
[----:B------:R-:W2:Y:S04]  /*1e3d0*/  LDL.LU R2, [R1+0xd68] ;  /* 0x000d680001027983 */ /* 0x000ea80000300800 */
[----:B------:R1:W-:Y:S01]  /*1e3e0*/  STL [R1+0x18], R29 ;  /* 0x0000181d01007387 */ /* 0x0003e20000100800 */
[----:B--2---:R-:W-:Y:S02]  /*1e3f0*/  F2FP.F16.F32.PACK_AB R2, R2, R0 ;  /* 0x000000000202723e */ /* 0x004fe400000000ff */
[----:B------:R-:W-:-:S05]  /*1e400*/  F2FP.F16.F32.PACK_AB R0, R28, R3 ;  /* 0x000000031c00723e */ /* 0x000fca00000000ff */
[----:B------:R1:W-:Y:S04]  /*1e410*/  STL [R1+0x10], R0 ;  /* 0x0000100001007387 */ /* 0x0003e80000100800 */
[----:B------:R1:W-:Y:S02]  /*1e420*/  STL [R1+0x14], R2 ;  /* 0x0000140201007387 */ /* 0x0003e40000100800 */
.L_x_0:
[----:B------:R-:W2:Y:S01]  /*1e430*/  LDL.LU R28, [R1] ;  /* 0x00000000011c7983 */ /* 0x000ea20000300800 */
[----:B------:R-:W3:Y:S01]  /*1e440*/  S2UR UR5, SR_CgaCtaId ;  /* 0x00000000000579c3 */ /* 0x000ee20000008800 */
[----:B------:R-:W4:Y:S02]  /*1e450*/  LDCU.128 UR12, c[0x0][0x390] ;  /* 0x00007200ff0c77ac */ /* 0x000f240008000c00 */
[----:B-----5:R-:W4:Y:S04]  /*1e460*/  LDL.LU R3, [R1+0x4] ;  /* 0x0000040001037983 */ /* 0x020f280000300800 */
[----:B-1----:R-:W4:Y:S04]  /*1e470*/  LDL.LU R2, [R1+0x8] ;  /* 0x0000080001027983 */ /* 0x002f280000300800 */
[----:B------:R-:W4:Y:S04]  /*1e480*/  LDL.LU R0, [R1+0xc] ;  /* 0x00000c0001007983 */ /* 0x000f280000300800 */
[----:B------:R-:W-:Y:S04]  /*1e490*/  STL.64 [R1+0xdd8], R22 ;  /* 0x000dd81601007387 */ /* 0x000fe80000100a00 */
[----:B------:R1:W-:Y:S04]  /*1e4a0*/  STL.64 [R1+0xdd0], R20 ;  /* 0x000dd01401007387 */ /* 0x0003e80000100a00 */
[----:B-1----:R-:W4:Y:S04]  /*1e4b0*/  LDL.LU R20, [R1+0x10] ;  /* 0x0000100001147983 */ /* 0x002f280000300800 */
[----:B------:R-:W4:Y:S04]  /*1e4c0*/  LDL.LU R21, [R1+0x14] ;  /* 0x0000140001157983 */ /* 0x000f280000300800 */
[----:B------:R-:W4:Y:S04]  /*1e4d0*/  LDL.LU R22, [R1+0x18] ;  /* 0x0000180001167983 */ /* 0x000f280000300800 */
[----:B------:R-:W4:Y:S04]  /*1e4e0*/  LDL.LU R23, [R1+0x1c] ;  /* 0x00001c0001177983 */ /* 0x000f280000300800 */
[----:B------:R-:W4:Y:S01]  /*1e4f0*/  LDL R29, [R1+0xd30] ;  /* 0x000d3000011d7983 */ /* 0x000f220000100800 */
[----:B------:R-:W-:-:S02]  /*1e500*/  UMOV UR4, 0x400 ;  /* 0x0000040000047882 */ /* 0x000fc40000000000 */
[----:B---3--:R-:W-:Y:S01]  /*1e510*/  ULEA UR4, UR5, UR4, 0x18 ;  /* 0x0000000405047291 */ /* 0x008fe2000f8ec0ff */
[----:B------:R-:W-:Y:S04]  /*1e520*/  STL.64 [R1+0xdc8], R26 ;  /* 0x000dc81a01007387 */ /* 0x000fe80000100a00 */
[----:B------:R2:W-:Y:S01]  /*1e530*/  STL.64 [R1+0xdc0], R24 ;  /* 0x000dc01801007387 */ /* 0x0005e20000100a00 */
[----:B------:R-:W-:Y:S01]  /*1e540*/  BAR.SYNC.DEFER_BLOCKING 0x0 ;  /* 0x0000000000007b1d */ /* 0x000fe20000010000 */
[----:B--2---:R-:W-:Y:S02]  /*1e550*/  IMAD.MOV.U32 R24, RZ, RZ, R28 ;  /* 0x000000ffff187224 */ /* 0x004fe400078e001c */
[----:B----4-:R-:W-:Y:S02]  /*1e560*/  IMAD.MOV.U32 R25, RZ, RZ, R3 ;  /* 0x000000ffff197224 */ /* 0x010fe400078e0003 */
[----:B------:R-:W-:-:S02]  /*1e570*/  IMAD.MOV.U32 R26, RZ, RZ, R2 ;  /* 0x000000ffff1a7224 */ /* 0x000fc400078e0002 */
[----:B------:R-:W-:Y:S02]  /*1e580*/  IMAD.MOV.U32 R27, RZ, RZ, R0 ;  /* 0x000000ffff1b7224 */ /* 0x000fe400078e0000 */
[----:B------:R-:W1:Y:S02]  /*1e590*/  S2R R0, SR_TID.X ;  /* 0x0000000000007919 */ /* 0x000e640000002100 */
[C---:B-1----:R-:W-:Y:S02]  /*1e5a0*/  IMAD.SHL.U32 R28, R0.reuse, 0x20, RZ ;  /* 0x00000020001c7824 */ /* 0x042fe400078e00ff */
[C---:B------:R-:W-:Y:S02]  /*1e5b0*/  IMAD.SHL.U32 R2, R0.reuse, 0x10, RZ ;  /* 0x0000001000027824 */ /* 0x040fe400078e00ff */
[----:B------:R-:W-:Y:S01]  /*1e5c0*/  IMAD.SHL.U32 R3, R0, 0x8, RZ ;  /* 0x0000000800037824 */ /* 0x000fe200078e00ff */
[----:B------:R-:W-:Y:S02]  /*1e5d0*/  LOP3.LUT R0, R28, 0x200, RZ, 0xc0, !PT ;  /* 0x000002001c007812 */ /* 0x000fe400078ec0ff */
[----:B------:R-:W1:Y:S01]  /*1e5e0*/  S2R R28, SR_TID.X ;  /* 0x00000000001c7919 */ /* 0x000e620000002100 */
[----:B------:R-:W-:-:S02]  /*1e5f0*/  LOP3.LUT R2, R2, 0xf0, RZ, 0xc0, !PT ;  /* 0x000000f002027812 */ /* 0x000fc400078ec0ff */
[----:B------:R-:W-:Y:S02]  /*1e600*/  LOP3.LUT R3, R3, 0x100, RZ, 0xc0, !PT ;  /* 0x0000010003037812 */ /* 0x000fe400078ec0ff */
[----:B------:R-:W-:Y:S01]  /*1e610*/  IADD3 R0, PT, PT, R0, UR4, R2 ;  /* 0x0000000400007c10 */ /* 0x000fe2000fffe002 */
[----:B------:R-:W-:-:S04]  /*1e620*/  VIADD R2, R29, 0x1 ;  /* 0x000000011d027836 */ /* 0x000fc80000000000 */
[----:B------:R-:W-:Y:S01]  /*1e630*/  IMAD.IADD R0, R3, 0x1, R0 ;  /* 0x0000000103007824 */ /* 0x000fe200078e0200 */
[----:B------:R-:W-:Y:S01]  /*1e640*/  ISETP.GE.AND P2, PT, R2, UR15, PT ;  /* 0x0000000f02007c0c */ /* 0x000fe2000bf46270 */
[----:B------:R-:W-:-:S03]  /*1e650*/  VIADD R2, R29, 0x2 ;  /* 0x000000021d027836 */ /* 0x000fc60000000000 */
[----:B------:R-:W-:Y:S01]  /*1e660*/  STSM.16.M88.4 [R0], R20 ;  /* 0x0000001400007844 */ /* 0x000fe20000000200 */
[----:B-1----:R-:W-:-:S04]  /*1e670*/  LOP3.LUT R28, R28, 0x3f, RZ, 0xc0, !PT ;  /* 0x0000003f1c1c7812 */ /* 0x002fc800078ec0ff */
[----:B------:R-:W-:Y:S01]  /*1e680*/  LEA R28, R28, UR4, 0x4 ;  /* 0x000000041c1c7c11 */ /* 0x000fe2000f8e20ff */
[----:B------:R-:W-:Y:S01]  /*1e690*/  BAR.SYNC.DEFER_BLOCKING 0x0 ;  /* 0x0000000000007b1d */ /* 0x000fe20000010000 */
[----:B------:R-:W-:-:S05]  /*1e6a0*/  ISETP.GE.AND P6, PT, R2, UR15, PT ;  /* 0x0000000f02007c0c */ /* 0x000fca000bfc6270 */
[----:B------:R-:W1:Y:S01]  /*1e6b0*/  LDCU UR4, c[0x0][0x3b8] ;  /* 0x00007700ff0477ac */ /* 0x000e620008000800 */
[----:B------:R-:W-:Y:S04]  /*1e6c0*/  STL [R1+0x40], R28 ;  /* 0x0000401c01007387 */ /* 0x000fe80000100800 */
[----:B------:R-:W2:Y:S01]  /*1e6d0*/  LDS.128 R20, [R28] ;  /* 0x000000001c147984 */ /* 0x000ea20000000c00 */
[----:B------:R-:W-:Y:S06]  /*1e6e0*/  BAR.SYNC.DEFER_BLOCKING 0x0 ;  /* 0x0000000000007b1d */ /* 0x000fec0000010000 */
[----:B------:R-:W-:Y:S02]  /*1e6f0*/  STSM.16.M88.4 [R0], R24 ;  /* 0x0000001800007844 */ /* 0x000fe40000000200 */
[----:B------:R-:W-:Y:S06]  /*1e700*/  BAR.SYNC.DEFER_BLOCKING 0x0 ;  /* 0x0000000000007b1d */ /* 0x000fec0000010000 */
[----:B--2---:R-:W-:Y:S04]  /*1e710*/  STL.64 [R1+0x10], R20 ;  /* 0x0000101401007387 */ /* 0x004fe80000100a00 */
[----:B------:R2:W-:Y:S04]  /*1e720*/  STL.64 [R1+0x18], R22 ;  /* 0x0000181601007387 */ /* 0x0005e80000100a00 */
[----:B------:R-:W3:Y:S01]  /*1e730*/  LDS.128 R24, [R28] ;  /* 0x000000001c187984 */ /* 0x000ee20000000c00 */
[----:B------:R-:W-:Y:S06]  /*1e740*/  BAR.SYNC.DEFER_BLOCKING 0x0 ;  /* 0x0000000000007b1d */ /* 0x000fec0000010000 */
[----:B--2---:R-:W2:Y:S04]  /*1e750*/  LDL.LU.64 R22, [R1+0xdd8] ;  /* 0x000dd80001167983 */ /* 0x004ea80000300a00 */
[----:B------:R-:W2:Y:S04]  /*1e760*/  LDL.LU.64 R20, [R1+0xdd0] ;  /* 0x000dd00001147983 */ /* 0x000ea80000300a00 */
[----:B------:R-:W-:Y:S01]  /*1e770*/  STSM.16.M88.4 [R0], R4 ;  /* 0x0000000400007844 */ /* 0x000fe20000000200 */
[----:B------:R-:W-:Y:S06]  /*1e780*/  BAR.SYNC.DEFER_BLOCKING 0x0 ;  /* 0x0000000000007b1d */ /* 0x000fec0000010000 */
[----:B---3--:R-:W-:Y:S04]  /*1e790*/  STL.64 [R1], R24 ;  /* 0x0000001801007387 */ /* 0x008fe80000100a00 */
[----:B------:R3:W-:Y:S04]  /*1e7a0*/  STL.64 [R1+0x8], R26 ;  /* 0x0000081a01007387 */ /* 0x0007e80000100a00 */
[----:B------:R-:W4:Y:S01]  /*1e7b0*/  LDS.128 R4, [R28] ;  /* 0x000000001c047984 */ /* 0x000f220000000c00 */
[----:B------:R-:W-:Y:S06]  /*1e7c0*/  BAR.SYNC.DEFER_BLOCKING 0x0 ;  /* 0x0000000000007b1d */ /* 0x000fec0000010000 */
[----:B---3--:R-:W3:Y:S04]  /*1e7d0*/  LDL.LU.64 R26, [R1+0xdc8] ;  /* 0x000dc800011a7983 */ /* 0x008ee80000300a00 */
[----:B------:R-:W3:Y:S04]  /*1e7e0*/  LDL.LU.64 R24, [R1+0xdc0] ;  /* 0x000dc00001187983 */ /* 0x000ee80000300a00 */
[----:B------:R-:W3:Y:S04]  /*1e7f0*/  LDL R2, [R1+0xd50] ;  /* 0x000d500001027983 */ /* 0x000ee80000100800 */
[----:B------:R-:W-:Y:S01]  /*1e800*/  STSM.16.M88.4 [R0], R8 ;  /* 0x0000000800007844 */ /* 0x000fe20000000200 */
[----:B------:R-:W-:Y:S06]  /*1e810*/  BAR.SYNC.DEFER_BLOCKING 0x0 ;  /* 0x0000000000007b1d */ /* 0x000fec0000010000 */
[----:B----4-:R-:W-:Y:S04]  /*1e820*/  STL [R1+0xdb0], R5 ;  /* 0x000db00501007387 */ /* 0x010fe80000100800 */
[----:B------:R-:W-:Y:S04]  /*1e830*/  STL [R1+0xd90], R6 ;  /* 0x000d900601007387 */ /* 0x000fe80000100800 */
[----:B------:R-:W-:Y:S04]  /*1e840*/  STL [R1+0xd80], R7 ;  /* 0x000d800701007387 */ /* 0x000fe80000100800 */
[----:B------:R4:W-:Y:S04]  /*1e850*/  STL.64 [R1+0xda8], R6 ;  /* 0x000da80601007387 */ /* 0x0009e80000100a00 */
[----:B------:R-:W0:Y:S01]  /*1e860*/  LDS.128 R8, [R28] ;  /* 0x000000001c087984 */ /* 0x000e220000000c00 */
[----:B------:R-:W-:Y:S08]  /*1e870*/  BAR.SYNC.DEFER_BLOCKING 0x0 ;  /* 0x0000000000007b1d */ /* 0x000ff00000010000 */
[----:B----4-:R-:W3:Y:S01]  /*1e880*/  LDC R7, c[0x0][0x3b4] ;  /* 0x0000ed00ff077b82 */ /* 0x010ee20000000800 */
[----:B------:R-:W-:Y:S07]  /*1e890*/  STSM.16.M88.4 [R0], R12 ;  /* 0x0000000c00007844 */ /* 0x000fee0000000200 */
[----:B------:R-:W-:Y:S06]  /*1e8a0*/  BAR.SYNC.DEFER_BLOCKING 0x0 ;  /* 0x0000000000007b1d */ /* 0x000fec0000010000 */
[----:B0-----:R0:W-:Y:S04]  /*1e8b0*/  STL.64 [R1+0xdb8], R8 ;  /* 0x000db80801007387 */ /* 0x0011e80000100a00 */
[----:B0-----:R-:W4:Y:S04]  /*1e8c0*/  LDL.LU R9, [R1+0x10] ;  /* 0x0000100001097983 */ /* 0x001f280000300800 */
[----:B------:R-:W0:Y:S01]  /*1e8d0*/  LDS.128 R12, [R28] ;  /* 0x000000001c0c7984 */ /* 0x000e220000000c00 */
[----:B------:R-:W-:Y:S06]  /*1e8e0*/  BAR.SYNC.DEFER_BLOCKING 0x0 ;  /* 0x0000000000007b1d */ /* 0x000fec0000010000 */
[----:B------:R-:W-:Y:S04]  /*1e8f0*/  STL [R1+0xd84], R11 ;  /* 0x000d840b01007387 */ /* 0x000fe80000100800 */
[----:B------:R-:W-:Y:S04]  /*1e900*/  STL.64 [R1+0xd88], R10 ;  /* 0x000d880a01007387 */ /* 0x000fe80000100a00 */
[----:B------:R-:W4:Y:S04]  /*1e910*/  LDL R5, [R1+0xd54] ;  /* 0x000d540001057983 */ /* 0x000f280000100800 */
[----:B------:R-:W-:Y:S04]  /*1e920*/  STSM.16.M88.4 [R0], R16 ;  /* 0x0000001000007844 */ /* 0x000fe80000000200 */
[----:B0-----:R-:W-:Y:S04]  /*1e930*/  STL.64 [R1+0x30], R12 ;  /* 0x0000300c01007387 */ /* 0x001fe80000100a00 */
[----:B------:R-:W-:Y:S01]  /*1e940*/  STL.64 [R1+0x38], R14 ;  /* 0x0000380e01007387 */ /* 0x000fe20000100a00 */
[----:B------:R-:W-:Y:S06]  /*1e950*/  BAR.SYNC.DEFER_BLOCKING 0x0 ;  /* 0x0000000000007b1d */ /* 0x000fec0000010000 */
[----:B------:R-:W0:Y:S02]  /*1e960*/  LDS.128 R12, [R28] ;  /* 0x000000001c0c7984 */ /* 0x000e240000000c00 */
[----:B------:R-:W-:Y:S06]  /*1e970*/  BAR.SYNC.DEFER_BLOCKING 0x0 ;  /* 0x0000000000007b1d */ /* 0x000fec0000010000 */
[----:B0-----:R0:W-:Y:S04]  /*1e980*/  STL [R1+0xd7c], R12 ;  /* 0x000d7c0c01007387 */ /* 0x0011e80000100800 */
[----:B0-----:R-:W4:Y:S04]  /*1e990*/  LDL.LU R12, [R1+0x40] ;  /* 0x00004000010c7983 */ /* 0x001f280000300800 */
[----:B------:R0:W-:Y:S04]  /*1e9a0*/  STL [R1+0xd78], R13 ;  /* 0x000d780d01007387 */ /* 0x0001e80000100800 */
[----:B0-----:R-:W4:Y:S04]  /*1e9b0*/  LDL R13, [R1+0xd50] ;  /* 0x000d5000010d7983 */ /* 0x001f280000100800 */
[----:B------:R0:W-:Y:S04]  /*1e9c0*/  STL [R1+0xd70], R14 ;  /* 0x000d700e01007387 */ /* 0x0001e80000100800 */
[----:B0-----:R-:W4:Y:S04]  /*1e9d0*/  LDL.LU R14, [R1+0xd30] ;  /* 0x000d3000010e7983 */ /* 0x001f280000300800 */
[----:B--2---:R-:W-:Y:S01]  /*1e9e0*/  STSM.16.M88.4 [R0], R20 ;  /* 0x0000001400007844 */ /* 0x004fe20000000200 */
[----:B------:R-:W-:Y:S06]  /*1e9f0*/  BAR.SYNC.DEFER_BLOCKING 0x0 ;  /* 0x0000000000007b1d */ /* 0x000fec0000010000 */
[----:B------:R0:W-:Y:S04]  /*1ea00*/  STL [R1+0xd6c], R15 ;  /* 0x000d6c0f01007387 */ /* 0x0001e80000100800 */
[----:B0-----:R-:W2:Y:S01]  /*1ea10*/  LDL.LU R15, [R1+0xd5c] ;  /* 0x000d5c00010f7983 */ /* 0x001ea20000300800 */
[----:B---3--:R-:W-:-:S05]  /*1ea20*/  IMAD R3, R2, R7, RZ ;  /* 0x0000000702037224 */ /* 0x008fca00078e02ff */
[----:B------:R-:W-:-:S04]  /*1ea30*/  LEA R20, P3, R3, UR12, 0x1 ;  /* 0x0000000c03147c11 */ /* 0x000fc8000f8608ff */
[----:B------:R-:W-:Y:S01]  /*1ea40*/  LEA.HI.X.SX32 R21, R3, UR13, 0x1, P3 ;  /* 0x0000000d03157c11 */ /* 0x000fe200098f0eff */
[----:B----4-:R-:W0:Y:S01]  /*1ea50*/  LDS.128 R16, [R12] ;  /* 0x000000000c107984 */ /* 0x010e220000000c00 */
[----:B------:R-:W-:Y:S01]  /*1ea60*/  BAR.SYNC.DEFER_BLOCKING 0x0 ;  /* 0x0000000000007b1d */ /* 0x000fe20000010000 */
[----:B------:R-:W-:-:S04]  /*1ea70*/  ISETP.GE.AND P0, PT, R14, UR15, PT ;  /* 0x0000000f0e007c0c */ /* 0x000fc8000bf06270 */
[----:B------:R-:W-:Y:S02]  /*1ea80*/  ISETP.LT.AND P3, PT, R5, UR14, !P0 ;  /* 0x0000000e05007c0c */ /* 0x000fe4000c761270 */
[----:B------:R-:W3:Y:S04]  /*1ea90*/  LDL.LU R5, [R1] ;  /* 0x0000000001057983 */ /* 0x000ee80000300800 */
[----:B0-----:R-:W-:Y:S04]  /*1eaa0*/  STL.64 [R1+0xd98], R16 ;  /* 0x000d981001007387 */ /* 0x001fe80000100a00 */
[----:B------:R0:W-:Y:S04]  /*1eab0*/  STL [R1+0xd74], R18 ;  /* 0x000d741201007387 */ /* 0x0001e80000100800 */
[----:B0-----:R-:W4:Y:S04]  /*1eac0*/  LDL R18, [R1+0xd54] ;  /* 0x000d540001127983 */ /* 0x001f280000100800 */
[----:B------:R0:W-:Y:S04]  /*1ead0*/  STL [R1+0xd68], R19 ;  /* 0x000d681301007387 */ /* 0x0001e80000100800 */
[----:B0-----:R-:W4:Y:S04]  /*1eae0*/  LDL.LU R19, [R1+0xd58] ;  /* 0x000d580001137983 */ /* 0x001f280000300800 */
[----:B------:R0:W-:Y:S01]  /*1eaf0*/  STSM.16.M88.4 [R0], R24 ;  /* 0x0000001800007844 */ /* 0x0001e20000000200 */
[----:B------:R-:W-:Y:S01]  /*1eb00*/  IMAD R10, R7, 0x40, R3 ;  /* 0x00000040070a7824 */ /* 0x000fe200078e0203 */
[----:B------:R-:W-:-:S04]  /*1eb10*/  ISETP.GE.AND P1, PT, R13, UR14, PT ;  /* 0x0000000e0d007c0c */ /* 0x000fc8000bf26270 */
[----:B------:R-:W-:Y:S02]  /*1eb20*/  LEA R2, P4, R10, UR12, 0x1 ;  /* 0x0000000c0a027c11 */ /* 0x000fe4000f8808ff */
[C---:B------:R-:W-:Y:S01]  /*1eb30*/  ISETP.LT.AND P1, PT, R14.reuse, UR15, !P1 ;  /* 0x0000000f0e007c0c */ /* 0x040fe2000cf21270 */
[----:B-1----:R-:W-:Y:S01]  /*1eb40*/  IMAD R6, R14, UR4, RZ ;  /* 0x000000040e067c24 */ /* 0x002fe2000f8e02ff */
[----:B------:R-:W-:Y:S02]  /*1eb50*/  LEA.HI.X.SX32 R3, R10, UR13, 0x1, P4 ;  /* 0x0000000d0a037c11 */ /* 0x000fe4000a0f0eff */
[----:B------:R-:W-:Y:S01]  /*1eb60*/  PRMT R8, R9, 0x7632, R8 ;  /* 0x0000763209087816 */ /* 0x000fe20000000008 */
[C---:B------:R-:W-:Y:S01]  /*1eb70*/  IMAD.WIDE R28, R6.reuse, 0x2, R20 ;  /* 0x00000002061c7825 */ /* 0x040fe200078e0214 */
[----:B------:R-:W-:Y:S03]  /*1eb80*/  BAR.SYNC.DEFER_BLOCKING 0x0 ;  /* 0x0000000000007b1d */ /* 0x000fe60000010000 */
[----:B------:R-:W-:-:S04]  /*1eb90*/  IMAD.WIDE R22, R6, 0x2, R2 ;  /* 0x0000000206167825 */ /* 0x000fc800078e0202 */
[----:B0-----:R-:W-:Y:S02]  /*1eba0*/  IMAD R0, R7, 0x40, R10 ;  /* 0x0000004007007824 */ /* 0x001fe400078e020a */
[----:B------:R-:W-:Y:S01]  /*1ebb0*/  VIADD R11, R14, 0x3 ;  /* 0x000000030e0b7836 */ /* 0x000fe20000000000 */
[----:B------:R-:W4:Y:S04]  /*1ebc0*/  LDL.LU R10, [R1+0x14] ;  /* 0x00001400010a7983 */ /* 0x000f280000300800 */
[----:B------:R-:W-:Y:S04]  /*1ebd0*/  @P1 STG.E.U16 desc[UR8][R28.64], R9 ;  /* 0x000000091c001986 */ /* 0x000fe8000c101508 */
[----:B------:R0:W-:Y:S01]  /*1ebe0*/  @P3 STG.E.U16 desc[UR8][R22.64], R8 ;  /* 0x0000000816003986 */ /* 0x0001e2000c101508 */
[----:B--2---:R-:W-:-:S02]  /*1ebf0*/  ISETP.LT.AND P3, PT, R15, UR14, !P0 ;  /* 0x0000000e0f007c0c */ /* 0x004fc4000c761270 */
[----:B0-----:R-:W-:-:S04]  /*1ec00*/  LEA R22, P1, R0, UR12, 0x1 ;  /* 0x0000000c00167c11 */ /* 0x001fc8000f8208ff */
[----:B------:R-:W-:-:S03]  /*1ec10*/  LEA.HI.X.SX32 R23, R0, UR13, 0x1, P1 ;  /* 0x0000000d00177c11 */ /* 0x000fc600088f0eff */
[----:B------:R-:W-:Y:S01]  /*1ec20*/  IMAD.WIDE R8, R6, 0x2, R22 ;  /* 0x0000000206087825 */ /* 0x000fe200078e0216 */
[----:B------:R-:W-:Y:S02]  /*1ec30*/  ISETP.GE.AND P1, PT, R11, UR15, PT ;  /* 0x0000000f0b007c0c */ /* 0x000fe4000bf26270 */
[----:B------:R-:W2:Y:S01]  /*1ec40*/  LDL.LU R11, [R1+0x4] ;  /* 0x00000400010b7983 */ /* 0x000ea20000300800 */
[----:B------:R-:W-:-:S05]  /*1ec50*/  IMAD R25, R7, 0x40, R0 ;  /* 0x0000004007197824 */ /* 0x000fca00078e0200 */
[----:B------:R-:W-:-:S04]  /*1ec60*/  LEA R24, P4, R25, UR12, 0x1 ;  /* 0x0000000c19187c11 */ /* 0x000fc8000f8808ff */
[----:B------:R-:W-:Y:S01]  /*1ec70*/  LEA.HI.X.SX32 R25, R25, UR13, 0x1, P4 ;  /* 0x0000000d19197c11 */ /* 0x000fe2000a0f0eff */
[C---:B------:R-:W-:Y:S02]  /*1ec80*/  VIADD R16, R6.reuse, UR4 ;  /* 0x0000000406107c36 */ /* 0x040fe40008000000 */
[----:B------:R-:W-:Y:S01]  /*1ec90*/  IMAD.WIDE R6, R6, 0x2, R24 ;  /* 0x0000000206067825 */ /* 0x000fe200078e0218 */
[----:B---3--:R0:W-:Y:S04]  /*1eca0*/  @P3 STG.E.U16 desc[UR8][R8.64], R5 ;  /* 0x0000000508003986 */ /* 0x0081e8000c101508 */
[----:B0-----:R-:W3:Y:S01]  /*1ecb0*/  LDL.LU.64 R8, [R1+0xdb8] ;  /* 0x000db80001087983 */ /* 0x001ee20000300a00 */
[----:B------:R-:W-:-:S03]  /*1ecc0*/  PRMT R17, R5, 0x7632, R17 ;  /* 0x0000763205117816 */ /* 0x000fc60000000011 */
[----:B------:R-:W2:Y:S01]  /*1ecd0*/  LDL.LU R5, [R1+0xdb0] ;  /* 0x000db00001057983 */ /* 0x000ea20000300800 */
[----:B----4-:R-:W-:-:S13]  /*1ece0*/  ISETP.LT.AND P0, PT, R19, UR14, !P0 ;  /* 0x0000000e13007c0c */ /* 0x010fda000c701270 */
[----:B------:R0:W-:Y:S04]  /*1ecf0*/  @P0 STG.E.U16 desc[UR8][R6.64], R17 ;  /* 0x0000001106000986 */ /* 0x0001e8000c101508 */
[----:B0-----:R-:W4:Y:S01]  /*1ed00*/  LDL.LU.64 R6, [R1+0xda8] ;  /* 0x000da80001067983 */ /* 0x001f220000300a00 */
[----:B------:R-:W-:Y:S02]  /*1ed10*/  ISETP.LT.AND P4, PT, R13, UR14, !P2 ;  /* 0x0000000e0d007c0c */ /* 0x000fe4000d781270 */
[----:B------:R-:W-:Y:S01]  /*1ed20*/  ISETP.LT.AND P5, PT, R18, UR14, !P2 ;  /* 0x0000000e12007c0c */ /* 0x000fe2000d7a1270 */
[----:B------:R-:W-:Y:S01]  /*1ed30*/  IMAD.WIDE R28, R16, 0x2, R20 ;  /* 0x00000002101c7825 */ /* 0x000fe200078e0214 */
[----:B------:R-:W-:Y:S01]  /*1ed40*/  ISETP.LT.AND P0, PT, R15, UR14, !P2 ;  /* 0x0000000e0f007c0c */ /* 0x000fe2000d701270 */
[----:B------:R0:W-:Y:S01]  /*1ed50*/  STL.64 [R1+0xda0], R12 ;  /* 0x000da00c01007387 */ /* 0x0001e20000100a00 */
[----:B------:R-:W-:Y:S01]  /*1ed60*/  PRMT R0, R4, 0x7632, R0 ;  /* 0x0000763204007816 */ /* 0x000fe20000000000 */
[----:B------:R-:W-:-:S06]  /*1ed70*/  IMAD.WIDE R26, R16, 0x2, R2 ;  /* 0x00000002101a7825 */ /* 0x000fcc00078e0202 */
[----:B------:R-:W-:Y:S01]  /*1ed80*/  @P4 STG.E.U16 desc[UR8][R28.64], R4 ;  /* 0x000000041c004986 */ /* 0x000fe2000c101508 */
[----:B------:R-:W-:Y:S01]  /*1ed90*/  ISETP.LT.AND P4, PT, R13, UR14, !P6 ;  /* 0x0000000e0d007c0c */ /* 0x000fe2000f781270 */
[----:B0-----:R-:W-:Y:S02]  /*1eda0*/  IMAD.WIDE R12, R16, 0x2, R22 ;  /* 0x00000002100c7825 */ /* 0x001fe400078e0216 */
[----:B------:R0:W-:Y:S01]  /*1edb0*/  @P5 STG.E.U16 desc[UR8][R26.64], R0 ;  /* 0x000000001a005986 */ /* 0x0001e2000c101508 */
[----:B------:R-:W-:Y:S02]  /*1edc0*/  ISETP.LT.AND P2, PT, R19, UR14, !P2 ;  /* 0x0000000e13007c0c */ /* 0x000fe4000d741270 */
[----:B------:R-:W-:Y:S01]  /*1edd0*/  ISETP.LT.AND P5, PT, R18, UR14, !P6 ;  /* 0x0000000e12007c0c */ /* 0x000fe2000f7a1270 */
[C---:B0-----:R-:W-:Y:S02]  /*1ede0*/  VIADD R0, R16.reuse, UR4 ;  /* 0x0000000410007c36 */ /* 0x041fe40008000000 */
[----:B------:R-:W-:-:S04]  /*1edf0*/  IMAD.WIDE R16, R16, 0x2, R24 ;  /* 0x0000000210107825 */ /* 0x000fc800078e0218 */
[----:B------:R-:W-:-:S04]  /*1ee00*/  IMAD.WIDE R28, R0, 0x2, R20 ;  /* 0x00000002001c7825 */ /* 0x000fc800078e0214 */
[----:B------:R-:W-:Y:S01]  /*1ee10*/  IMAD.WIDE R26, R0, 0x2, R2 ;  /* 0x00000002001a7825 */ /* 0x000fe200078e0202 */
[----:B---3--:R0:W-:Y:S04]  /*1ee20*/  @P0 STG.E.U16 desc[UR8][R12.64], R8 ;  /* 0x000000080c000986 */ /* 0x0081e8000c101508 */
[----:B0-----:R-:W3:Y:S01]  /*1ee30*/  LDL.LU.64 R12, [R1+0xda0] ;  /* 0x000da000010c7983 */ /* 0x001ee20000300a00 */
[----:B----4-:R-:W-:Y:S02]  /*1ee40*/  PRMT R6, R8, 0x7632, R6 ;  /* 0x0000763208067816 */ /* 0x010fe40000000006 */
[----:B------:R-:W-:-:S03]  /*1ee50*/  PRMT R7, R10, 0x7632, R7 ;  /* 0x000076320a077816 */ /* 0x000fc60000000007 */
[----:B------:R0:W-:Y:S04]  /*1ee60*/  @P2 STG.E.U16 desc[UR8][R16.64], R6 ;  /* 0x0000000610002986 */ /* 0x0001e8000c101508 */
[----:B------:R-:W-:Y:S04]  /*1ee70*/  @P4 STG.E.U16 desc[UR8][R28.64], R10 ;  /* 0x0000000a1c004986 */ /* 0x000fe8000c101508 */
[----:B------:R1:W-:Y:S04]  /*1ee80*/  @P5 STG.E.U16 desc[UR8][R26.64], R7 ;  /* 0x000000071a005986 */ /* 0x0003e8000c101508 */
[----:B0-----:R-:W4:Y:S04]  /*1ee90*/  LDL.LU.64 R16, [R1+0xd98] ;  /* 0x000d980001107983 */ /* 0x001f280000300a00 */
[----:B------:R-:W4:Y:S04]  /*1eea0*/  LDL.LU R6, [R1+0xd90] ;  /* 0x000d900001067983 */ /* 0x000f280000300800 */
[----:B-1----:R-:W4:Y:S01]  /*1eeb0*/  LDL.LU R7, [R1+0x18] ;  /* 0x0000180001077983 */ /* 0x002f220000300800 */
[----:B------:R-:W-:Y:S01]  /*1eec0*/  ISETP.LT.AND P3, PT, R15, UR14, !P6 ;  /* 0x0000000e0f007c0c */ /* 0x000fe2000f761270 */
[C---:B------:R-:W-:Y:S01]  /*1eed0*/  VIADD R4, R14.reuse, 0x4 ;  /* 0x000000040e047836 */ /* 0x040fe20000000000 */
[----:B------:R-:W-:Y:S01]  /*1eee0*/  ISETP.LT.AND P6, PT, R19, UR14, !P6 ;  /* 0x0000000e13007c0c */ /* 0x000fe2000f7c1270 */
[----:B------:R-:W-:-:S02]  /*1eef0*/  VIADD R8, R14, 0x5 ;  /* 0x000000050e087836 */ /* 0x000fc40000000000 */
[----:B------:R-:W-:Y:S01]  /*1ef00*/  IMAD.WIDE R26, R0, 0x2, R22 ;  /* 0x00000002001a7825 */ /* 0x000fe200078e0216 */
[----:B------:R-:W-:Y:S02]  /*1ef10*/  ISETP.GE.AND P0, PT, R4, UR15, PT ;  /* 0x0000000f04007c0c */ /* 0x000fe4000bf06270 */
[----:B------:R-:W-:Y:S01]  /*1ef20*/  ISETP.LT.AND P5, PT, R18, UR14, !P1 ;  /* 0x0000000e12007c0c */ /* 0x000fe2000cfa1270 */
[----:B------:R-:W-:Y:S01]  /*1ef30*/  VIADD R4, R0, UR4 ;  /* 0x0000000400047c36 */ /* 0x000fe20008000000 */
[----:B------:R-:W-:Y:S02]  /*1ef40*/  ISETP.GE.AND P2, PT, R8, UR15, PT ;  /* 0x0000000f08007c0c */ /* 0x000fe4000bf46270 */
[----:B--2---:R-:W-:Y:S01]  /*1ef50*/  PRMT R8, R11, 0x7632, R8 ;  /* 0x000076320b087816 */ /* 0x004fe20000000008 */
[----:B------:R0:W-:Y:S01]  /*1ef60*/  @P3 STG.E.U16 desc[UR8][R26.64], R11 ;  /* 0x0000000b1a003986 */ /* 0x0001e2000c101508 */
[----:B------:R-:W-:Y:S01]  /*1ef70*/  ISETP.LT.AND P3, PT, R15, UR14, !P1 ;  /* 0x0000000e0f007c0c */ /* 0x000fe2000cf61270 */
[----:B------:R-:W-:-:S04]  /*1ef80*/  IMAD.WIDE R28, R4, 0x2, R20 ;  /* 0x00000002041c7825 */ /* 0x000fc800078e0214 */
[----:B0-----:R-:W-:Y:S01]  /*1ef90*/  IMAD.WIDE R10, R0, 0x2, R24 ;  /* 0x00000002000a7825 */ /* 0x001fe200078e0218 */
[----:B------:R-:W-:-:S03]  /*1efa0*/  PRMT R0, R5, 0x7632, R0 ;  /* 0x0000763205007816 */ /* 0x000fc60000000000 */
[----:B------:R-:W-:Y:S01]  /*1efb0*/  IMAD.WIDE R26, R4, 0x2, R2 ;  /* 0x00000002041a7825 */ /* 0x000fe200078e0202 */
[----:B------:R0:W-:Y:S02]  /*1efc0*/  @P6 STG.E.U16 desc[UR8][R10.64], R8 ;  /* 0x000000080a006986 */ /* 0x0001e4000c101508 */
[----:B0-----:R-:W-:Y:S02]  /*1efd0*/  PRMT R8, R9, 0x7632, R8 ;  /* 0x0000763209087816 */ /* 0x001fe40000000008 */
[----:B------:R-:W2:Y:S01]  /*1efe0*/  LDL.LU.64 R10, [R1+0xd88] ;  /* 0x000d8800010a7983 */ /* 0x000ea20000300a00 */
[----:B---3--:R-:W-:Y:S02]  /*1eff0*/  ISETP.LT.AND P4, PT, R13, UR14, !P1 ;  /* 0x0000000e0d007c0c */ /* 0x008fe4000cf81270 */
[----:B------:R-:W-:-:S11]  /*1f000*/  ISETP.LT.AND P1, PT, R19, UR14, !P1 ;  /* 0x0000000e13007c0c */ /* 0x000fd6000cf21270 */
[----:B------:R0:W-:Y:S04]  /*1f010*/  @P4 STG.E.U16 desc[UR8][R28.64], R5 ;  /* 0x000000051c004986 */ /* 0x0001e8000c101508 */
[----:B------:R1:W-:Y:S01]  /*1f020*/  @P5 STG.E.U16 desc[UR8][R26.64], R0 ;  /* 0x000000001a005986 */ /* 0x0003e2000c101508 */
[----:B0-----:R-:W-:-:S04]  /*1f030*/  IMAD.WIDE R28, R4, 0x2, R22 ;  /* 0x00000002041c7825 */ /* 0x001fc800078e0216 */
[----:B-1----:R-:W-:Y:S01]  /*1f040*/  IMAD.WIDE R26, R4, 0x2, R24 ;  /* 0x00000002041a7825 */ /* 0x002fe200078e0218 */
[----:B------:R0:W-:Y:S04]  /*1f050*/  @P3 STG.E.U16 desc[UR8][R28.64], R9 ;  /* 0x000000091c003986 */ /* 0x0001e8000c101508 */
[----:B------:R1:W-:Y:S01]  /*1f060*/  @P1 STG.E.U16 desc[UR8][R26.64], R8 ;  /* 0x000000081a001986 */ /* 0x0003e2000c101508 */
[----:B0-----:R-:W-:-:S05]  /*1f070*/  VIADD R28, R14, 0x7 ;  /* 0x000000070e1c7836 */ /* 0x001fca0000000000 */
[----:B------:R-:W-:Y:S02]  /*1f080*/  ISETP.GE.AND P1, PT, R28, UR15, PT ;  /* 0x0000000f1c007c0c */ /* 0x000fe4000bf26270 */
[----:B------:R-:W3:Y:S01]  /*1f090*/  LDL.LU R28, [R1+0x8] ;  /* 0x00000800011c7983 */ /* 0x000ee20000300800 */
[----:B------:R-:W-:Y:S01]  /*1f0a0*/  ISETP.LT.AND P6, PT, R13, UR14, !P0 ;  /* 0x0000000e0d007c0c */ /* 0x000fe2000c7c1270 */
[----:B------:R-:W-:-:S04]  /*1f0b0*/  VIADD R0, R4, UR4 ;  /* 0x0000000404007c36 */ /* 0x000fc80008000000 */
[----:B-1----:R-:W-:Y:S01]  /*1f0c0*/  IMAD.WIDE R26, R0, 0x2, R20 ;  /* 0x00000002001a7825 */ /* 0x002fe200078e0214 */
[----:B----4-:R-:W-:-:S07]  /*1f0d0*/  PRMT R29, R7, 0x7632, R29 ;  /* 0x00007632071d7816 */ /* 0x010fce000000001d */
[----:B------:R0:W-:Y:S04]  /*1f0e0*/  @P6 STG.E.U16 desc[UR8][R26.64], R7 ;  /* 0x000000071a006986 */ /* 0x0001e8000c101508 */
[----:B0-----:R-:W4:Y:S01]  /*1f0f0*/  LDL.LU R7, [R1+0x1c] ;  /* 0x00001c0001077983 */ /* 0x001f220000300800 */
[----:B------:R-:W-:Y:S02]  /*1f100*/  ISETP.LT.AND P4, PT, R18, UR14, !P0 ;  /* 0x0000000e12007c0c */ /* 0x000fe4000c781270 */
[----:B------:R-:W-:Y:S01]  /*1f110*/  ISETP.LT.AND P5, PT, R15, UR14, !P0 ;  /* 0x0000000e0f007c0c */ /* 0x000fe2000c7a1270 */
[----:B------:R-:W-:Y:S02]  /*1f120*/  VIADD R5, R14, 0x6 ;  /* 0x000000060e057836 */ /* 0x000fe40000000000 */
[----:B------:R-:W-:-:S03]  /*1f130*/  IMAD.WIDE R8, R0, 0x2, R2 ;  /* 0x0000000200087825 */ /* 0x000fc600078e0202 */
[----:B------:R-:W-:Y:S01]  /*1f140*/  ISETP.GE.AND P3, PT, R5, UR15, PT ;  /* 0x0000000f05007c0c */ /* 0x000fe2000bf66270 */
[----:B------:R-:W-:Y:S01]  /*1f150*/  IMAD.WIDE R4, R0, 0x2, R22 ;  /* 0x0000000200047825 */ /* 0x000fe200078e0216 */
[----:B------:R-:W-:-:S03]  /*1f160*/  ISETP.LT.AND P0, PT, R19, UR14, !P0 ;  /* 0x0000000e13007c0c */ /* 0x000fc6000c701270 */
[----:B------:R0:W-:Y:S01]  /*1f170*/  @P4 STG.E.U16 desc[UR8][R8.64], R29 ;  /* 0x0000001d08004986 */ /* 0x0001e2000c101508 */
[----:B------:R-:W-:Y:S02]  /*1f180*/  ISETP.LT.AND P6, PT, R18, UR14, !P2 ;  /* 0x0000000e12007c0c */ /* 0x000fe4000d7c1270 */
[----:B------:R-:W-:Y:S01]  /*1f190*/  ISETP.LT.AND P4, PT, R15, UR14, !P2 ;  /* 0x0000000e0f007c0c */ /* 0x000fe2000d781270 */
[----:B0-----:R-:W-:Y:S01]  /*1f1a0*/  IMAD.WIDE R8, R0, 0x2, R24 ;  /* 0x0000000200087825 */ /* 0x001fe200078e0218 */
[----:B--2---:R-:W-:Y:S01]  /*1f1b0*/  PRMT R11, R6, 0x7632, R11 ;  /* 0x00007632060b7816 */ /* 0x004fe2000000000b */
[----:B---3--:R0:W-:Y:S01]  /*1f1c0*/  @P5 STG.E.U16 desc[UR8][R4.64], R28 ;  /* 0x0000001c04005986 */ /* 0x0081e2000c101508 */
[----:B------:R-:W-:Y:S01]  /*1f1d0*/  ISETP.LT.AND P5, PT, R13, UR14, !P2 ;  /* 0x0000000e0d007c0c */ /* 0x000fe2000d7a1270 */
[----:B0-----:R-:W-:Y:S01]  /*1f1e0*/  VIADD R4, R0, UR4 ;  /* 0x0000000400047c36 */ /* 0x001fe20008000000 */
[----:B------:R-:W-:-:S03]  /*1f1f0*/  PRMT R5, R28, 0x7632, R5 ;  /* 0x000076321c057816 */ /* 0x000fc60000000005 */
[C---:B------:R-:W-:Y:S02]  /*1f200*/  IMAD.WIDE R28, R4.reuse, 0x2, R20 ;  /* 0x00000002041c7825 */ /* 0x040fe400078e0214 */
[----:B------:R0:W-:Y:S02]  /*1f210*/  @P0 STG.E.U16 desc[UR8][R8.64], R5 ;  /* 0x0000000508000986 */ /* 0x0001e4000c101508 */
[----:B------:R-:W-:-:S04]  /*1f220*/  IMAD.WIDE R26, R4, 0x2, R2 ;  /* 0x00000002041a7825 */ /* 0x000fc800078e0202 */
[----:B------:R1:W-:Y:S01]  /*1f230*/  @P5 STG.E.U16 desc[UR8][R28.64], R6 ;  /* 0x000000061c005986 */ /* 0x0003e2000c101508 */
[----:B------:R-:W-:Y:S01]  /*1f240*/  ISETP.LT.AND P2, PT, R19, UR14, !P2 ;  /* 0x0000000e13007c0c */ /* 0x000fe2000d741270 */
[----:B------:R-:W-:Y:S02]  /*1f250*/  VIADD R0, R14, 0x8 ;  /* 0x000000080e007836 */ /* 0x000fe40000000000 */
[----:B------:R2:W-:Y:S01]  /*1f260*/  @P6 STG.E.U16 desc[UR8][R26.64], R11 ;  /* 0x0000000b1a006986 */ /* 0x0005e2000c101508 */
[----:B0-----:R-:W-:Y:S02]  /*1f270*/  IMAD.WIDE R8, R4, 0x2, R22 ;  /* 0x0000000204087825 */ /* 0x001fe400078e0216 */
[----:B------:R-:W-:Y:S01]  /*1f280*/  ISETP.GE.AND P0, PT, R0, UR15, PT ;  /* 0x0000000f00007c0c */ /* 0x000fe2000bf06270 */
[----:B-1----:R-:W3:Y:S04]  /*1f290*/  LDL.LU R29, [R1+0xc] ;  /* 0x00000c00011d7983 */ /* 0x002ee80000300800 */
[----:B------:R0:W-:Y:S01]  /*1f2a0*/  @P4 STG.E.U16 desc[UR8][R8.64], R10 ;  /* 0x0000000a08004986 */ /* 0x0001e2000c101508 */
[----:B------:R-:W-:Y:S01]  /*1f2b0*/  ISETP.LT.AND P4, PT, R13, UR14, !P3 ;  /* 0x0000000e0d007c0c */ /* 0x000fe2000df81270 */
[----:B------:R-:W-:-:S02]  /*1f2c0*/  VIADD R0, R4, UR4 ;  /* 0x0000000404007c36 */ /* 0x000fc40008000000 */
[----:B--2---:R-:W-:Y:S01]  /*1f2d0*/  IMAD.WIDE R26, R4, 0x2, R24 ;  /* 0x00000002041a7825 */ /* 0x004fe200078e0218 */
[----:B------:R-:W2:Y:S03]  /*1f2e0*/  LDL.LU R11, [R1+0xd84] ;  /* 0x000d8400010b7983 */ /* 0x000ea60000300800 */
[----:B------:R-:W-:Y:S01]  /*1f2f0*/  IMAD.WIDE R4, R0, 0x2, R20 ;  /* 0x0000000200047825 */ /* 0x000fe200078e0214 */
[----:B0-----:R-:W-:Y:S02]  /*1f300*/  PRMT R10, R10, 0x7632, R10 ;  /* 0x000076320a0a7816 */ /* 0x001fe4000000000a */
[----:B----4-:R-:W-:-:S03]  /*1f310*/  PRMT R28, R7, 0x7632, R28 ;  /* 0x00007632071c7816 */ /* 0x010fc6000000001c */
[----:B------:R-:W-:Y:S04]  /*1f320*/  @P2 STG.E.U16 desc[UR8][R26.64], R10 ;  /* 0x0000000a1a002986 */ /* 0x000fe8000c101508 */
[----:B------:R0:W-:Y:S04]  /*1f330*/  @P4 STG.E.U16 desc[UR8][R4.64], R7 ;  /* 0x0000000704004986 */ /* 0x0001e8000c101508 */
[----:B0-----:R-:W4:Y:S01]  /*1f340*/  LDL.LU R7, [R1+0xd80] ;  /* 0x000d800001077983 */ /* 0x001f220000300800 */
[----:B------:R-:W-:Y:S02]  /*1f350*/  ISETP.LT.AND P5, PT, R18, UR14, !P3 ;  /* 0x0000000e12007c0c */ /* 0x000fe4000dfa1270 */
[----:B------:R-:W-:Y:S01]  /*1f360*/  ISETP.LT.AND P6, PT, R15, UR14, !P3 ;  /* 0x0000000e0f007c0c */ /* 0x000fe2000dfc1270 */
[----:B------:R-:W-:Y:S01]  /*1f370*/  IMAD.WIDE R8, R0, 0x2, R2 ;  /* 0x0000000200087825 */ /* 0x000fe200078e0202 */
[----:B------:R-:W-:-:S03]  /*1f380*/  ISETP.LT.AND P3, PT, R19, UR14, !P3 ;  /* 0x0000000e13007c0c */ /* 0x000fc6000df61270 */
[----:B------:R-:W-:Y:S01]  /*1f390*/  IMAD.WIDE R4, R0, 0x2, R22 ;  /* 0x0000000200047825 */ /* 0x000fe200078e0216 */
[----:B------:R-:W-:-:S03]  /*1f3a0*/  ISETP.LT.AND P4, PT, R13, UR14, !P1 ;  /* 0x0000000e0d007c0c */ /* 0x000fc6000cf81270 */
[----:B------:R-:W-:Y:S02]  /*1f3b0*/  VIADD R6, R14, 0x9 ;  /* 0x000000090e067836 */ /* 0x000fe40000000000 */
[----:B------:R0:W-:Y:S01]  /*1f3c0*/  @P5 STG.E.U16 desc[UR8][R8.64], R28 ;  /* 0x0000001c08005986 */ /* 0x0001e2000c101508 */
[----:B------:R-:W-:Y:S02]  /*1f3d0*/  ISETP.LT.AND P5, PT, R18, UR14, !P1 ;  /* 0x0000000e12007c0c */ /* 0x000fe4000cfa1270 */
[----:B------:R-:W-:Y:S01]  /*1f3e0*/  ISETP.GE.AND P2, PT, R6, UR15, PT ;  /* 0x0000000f06007c0c */ /* 0x000fe2000bf46270 */
[----:B------:R-:W-:Y:S02]  /*1f3f0*/  VIADD R6, R14, 0xa ;  /* 0x0000000a0e067836 */ /* 0x000fe40000000000 */
[----:B0-----:R-:W-:-:S04]  /*1f400*/  IMAD.WIDE R8, R0, 0x2, R24 ;  /* 0x0000000200087825 */ /* 0x001fc800078e0218 */
[----:B------:R-:W-:-:S04]  /*1f410*/  VIADD R0, R0, UR4 ;  /* 0x0000000400007c36 */ /* 0x000fc80008000000 */
[----:B------:R-:W-:Y:S01]  /*1f420*/  IMAD.WIDE R26, R0, 0x2, R22 ;  /* 0x00000002001a7825 */ /* 0x000fe200078e0216 */
[----:B---3--:R0:W-:Y:S01]  /*1f430*/  @P6 STG.E.U16 desc[UR8][R4.64], R29 ;  /* 0x0000001d04006986 */ /* 0x0081e2000c101508 */
[----:B------:R-:W-:Y:S02]  /*1f440*/  ISETP.LT.AND P6, PT, R15, UR14, !P1 ;  /* 0x0000000e0f007c0c */ /* 0x000fe4000cfc1270 */
[----:B------:R-:W-:-:S05]  /*1f450*/  PRMT R10, R29, 0x7632, R10 ;  /* 0x000076321d0a7816 */ /* 0x000fca000000000a */
[----:B------:R1:W-:Y:S01]  /*1f460*/  @P3 STG.E.U16 desc[UR8][R8.64], R10 ;  /* 0x0000000a08003986 */ /* 0x0003e2000c101508 */
[----:B0-----:R-:W-:Y:S01]  /*1f470*/  IMAD.WIDE R4, R0, 0x2, R20 ;  /* 0x0000000200047825 */ /* 0x001fe200078e0214 */
[----:B------:R-:W-:-:S03]  /*1f480*/  ISETP.GE.AND P3, PT, R6, UR15, PT ;  /* 0x0000000f06007c0c */ /* 0x000fc6000bf66270 */
[----:B-1----:R-:W-:Y:S01]  /*1f490*/  IMAD.WIDE R8, R0, 0x2, R2 ;  /* 0x0000000200087825 */ /* 0x002fe200078e0202 */
[----:B----4-:R-:W-:Y:S01]  /*1f4a0*/  PRMT R10, R7, 0x7632, R10 ;  /* 0x00007632070a7816 */ /* 0x010fe2000000000a */
[----:B------:R-:W-:Y:S04]  /*1f4b0*/  @P4 STG.E.U16 desc[UR8][R4.64], R7 ;  /* 0x0000000704004986 */ /* 0x000fe8000c101508 */
[----:B------:R0:W1:Y:S04]  /*1f4c0*/  LDS.128 R4, [R12] ;  /* 0x000000000c047984 */ /* 0x0000680000000c00 */
[----:B------:R-:W-:Y:S04]  /*1f4d0*/  @P5 STG.E.U16 desc[UR8][R8.64], R10 ;  /* 0x0000000a08005986 */ /* 0x000fe8000c101508 */
[----:B0-----:R-:W3:Y:S04]  /*1f4e0*/  LDL.LU R12, [R1+0xd7c] ;  /* 0x000d7c00010c7983 */ /* 0x001ee80000300800 */
[----:B--2---:R0:W-:Y:S04]  /*1f4f0*/  @P6 STG.E.U16 desc[UR8][R26.64], R11 ;  /* 0x0000000b1a006986 */ /* 0x0041e8000c101508 */
[----:B0-----:R-:W2:Y:S01]  /*1f500*/  LDL.LU R27, [R1+0x30] ;  /* 0x00003000011b7983 */ /* 0x001ea20000300800 */
[----:B------:R-:W-:-:S02]  /*1f510*/  ISETP.LT.AND P1, PT, R19, UR14, !P1 ;  /* 0x0000000e13007c0c */ /* 0x000fc4000cf21270 */
[----:B------:R-:W-:Y:S01]  /*1f520*/  ISETP.LT.AND P4, PT, R13, UR14, !P0 ;  /* 0x0000000e0d007c0c */ /* 0x000fe2000c781270 */
[----:B------:R-:W-:Y:S01]  /*1f530*/  IMAD.WIDE R28, R0, 0x2, R24 ;  /* 0x00000002001c7825 */ /* 0x000fe200078e0218 */
[----:B------:R-:W-:Y:S02]  /*1f540*/  PRMT R9, R11, 0x7632, R9 ;  /* 0x000076320b097816 */ /* 0x000fe40000000009 */
[----:B------:R-:W-:Y:S01]  /*1f550*/  ISETP.LT.AND P5, PT, R18, UR14, !P0 ;  /* 0x0000000e12007c0c */ /* 0x000fe2000c7a1270 */
[----:B------:R-:W-:Y:S02]  /*1f560*/  VIADD R8, R0, UR4 ;  /* 0x0000000400087c36 */ /* 0x000fe40008000000 */
[----:B------:R-:W-:Y:S01]  /*1f570*/  VIADD R0, R14, 0xb ;  /* 0x0000000b0e007836 */ /* 0x000fe20000000000 */
[----:B------:R-:W-:Y:S01]  /*1f580*/  ISETP.LT.AND P6, PT, R19, UR14, !P0 ;  /* 0x0000000e13007c0c */ /* 0x000fe2000c7c1270 */
[----:B------:R-:W-:Y:S02]  /*1f590*/  IMAD.WIDE R10, R8, 0x2, R20 ;  /* 0x00000002080a7825 */ /* 0x000fe400078e0214 */
[----:B------:R0:W-:Y:S01]  /*1f5a0*/  @P1 STG.E.U16 desc[UR8][R28.64], R9 ;  /* 0x000000091c001986 */ /* 0x0001e2000c101508 */
[----:B------:R-:W-:-:S02]  /*1f5b0*/  ISETP.LT.AND P1, PT, R15, UR14, !P0 ;  /* 0x0000000e0f007c0c */ /* 0x000fc4000c721270 */
[----:B------:R-:W-:Y:S01]  /*1f5c0*/  ISETP.GE.AND P0, PT, R0, UR15, PT ;  /* 0x0000000f00007c0c */ /* 0x000fe2000bf06270 */
[----:B0-----:R-:W-:Y:S01]  /*1f5d0*/  IMAD.WIDE R28, R8, 0x2, R2 ;  /* 0x00000002081c7825 */ /* 0x001fe200078e0202 */
[----:B--2---:R-:W-:Y:S01]  /*1f5e0*/  PRMT R0, R27, 0x7632, R0 ;  /* 0x000076321b007816 */ /* 0x004fe20000000000 */
[----:B------:R-:W-:Y:S01]  /*1f5f0*/  @P4 STG.E.U16 desc[UR8][R10.64], R27 ;  /* 0x0000001b0a004986 */ /* 0x000fe2000c101508 */
[----:B------:R-:W-:-:S03]  /*1f600*/  ISETP.LT.AND P4, PT, R13, UR14, !P2 ;  /* 0x0000000e0d007c0c */ /* 0x000fc6000d781270 */
[----:B------:R-:W2:Y:S04]  /*1f610*/  LDL.LU R13, [R1+0xd78] ;  /* 0x000d7800010d7983 */ /* 0x000ea80000300800 */
[----:B------:R0:W-:Y:S04]  /*1f620*/  @P5 STG.E.U16 desc[UR8][R28.64], R0 ;  /* 0x000000001c005986 */ /* 0x0001e8000c101508 */
[----:B0-----:R-:W4:Y:S04]  /*1f630*/  LDL.LU R28, [R1+0x34] ;  /* 0x00003400011c7983 */ /* 0x001f280000300800 */
[----:B------:R-:W4:Y:S01]  /*1f640*/  LDL.LU R29, [R1+0xd50] ;  /* 0x000d5000011d7983 */ /* 0x000f220000300800 */
[----:B------:R-:W-:Y:S01]  /*1f650*/  IMAD.WIDE R10, R8, 0x2, R22 ;  /* 0x00000002080a7825 */ /* 0x000fe200078e0216 */
[----:B------:R-:W-:-:S02]  /*1f660*/  ISETP.LT.AND P5, PT, R18, UR14, !P2 ;  /* 0x0000000e12007c0c */ /* 0x000fc4000d7a1270 */
[----:B---3--:R-:W-:Y:S01]  /*1f670*/  PRMT R9, R12, 0x7632, R9 ;  /* 0x000076320c097816 */ /* 0x008fe20000000009 */
[C---:B------:R-:W-:Y:S01]  /*1f680*/  IMAD.WIDE R26, R8.reuse, 0x2, R24 ;  /* 0x00000002081a7825 */ /* 0x040fe200078e0218 */
[----:B------:R0:W-:Y:S03]  /*1f690*/  @P1 STG.E.U16 desc[UR8][R10.64], R12 ;  /* 0x0000000c0a001986 */ /* 0x0001e6000c101508 */
[----:B------:R-:W-:Y:S01]  /*1f6a0*/  VIADD R8, R8, UR4 ;  /* 0x0000000408087c36 */ /* 0x000fe20008000000 */
[----:B------:R-:W-:Y:S01]  /*1f6b0*/  ISETP.LT.AND P1, PT, R15, UR14, !P2 ;  /* 0x0000000e0f007c0c */ /* 0x000fe2000d721270 */
[----:B------:R3:W-:Y:S01]  /*1f6c0*/  @P6 STG.E.U16 desc[UR8][R26.64], R9 ;  /* 0x000000091a006986 */ /* 0x0007e2000c101508 */
[----:B------:R-:W-:Y:S02]  /*1f6d0*/  ISETP.LT.AND P2, PT, R19, UR14, !P2 ;  /* 0x0000000e13007c0c */ /* 0x000fe4000d741270 */
[----:B------:R-:W-:Y:S01]  /*1f6e0*/  PRMT R0, R16, 0x7632, R0 ;  /* 0x0000763210007816 */ /* 0x000fe20000000000 */
[----:B0-----:R-:W-:-:S04]  /*1f6f0*/  IMAD.WIDE R10, R8, 0x2, R20 ;  /* 0x00000002080a7825 */ /* 0x001fc800078e0214 */
[----:B---3--:R-:W-:Y:S01]  /*1f700*/  IMAD.WIDE R26, R8, 0x2, R2 ;  /* 0x00000002081a7825 */ /* 0x008fe200078e0202 */
[----:B------:R0:W-:Y:S03]  /*1f710*/  @P4 STG.E.U16 desc[UR8][R10.64], R16 ;  /* 0x000000100a004986 */ /* 0x0001e6000c101508 */
[----:B------:R-:W-:Y:S01]  /*1f720*/  VIADD R9, R14, 0xc ;  /* 0x0000000c0e097836 */ /* 0x000fe20000000000 */
[----:B------:R3:W-:Y:S01]  /*1f730*/  @P5 STG.E.U16 desc[UR8][R26.64], R0 ;  /* 0x000000001a005986 */ /* 0x0007e2000c101508 */
[----:B-1----:R-:W-:-:S03]  /*1f740*/  PRMT R12, R4, 0x7632, R12 ;  /* 0x00007632040c7816 */ /* 0x002fc6000000000c */
[----:B------:R-:W-:Y:S01]  /*1f750*/  ISETP.GE.AND P6, PT, R9, UR15, PT ;  /* 0x0000000f09007c0c */ /* 0x000fe2000bfc6270 */
[C---:B0-----:R-:W-:Y:S01]  /*1f760*/  IMAD.WIDE R10, R8.reuse, 0x2, R22 ;  /* 0x00000002080a7825 */ /* 0x041fe200078e0216 */
[----:B------:R-:W4:Y:S03]  /*1f770*/  LDL.LU R16, [R1+0x38] ;  /* 0x0000380001107983 */ /* 0x000f260000300800 */
[C---:B---3--:R-:W-:Y:S02]  /*1f780*/  VIADD R0, R8.reuse, UR4 ;  /* 0x0000000408007c36 */ /* 0x048fe40008000000 */
[----:B------:R-:W-:Y:S01]  /*1f790*/  IMAD.WIDE R8, R8, 0x2, R24 ;  /* 0x0000000208087825 */ /* 0x000fe200078e0218 */
[----:B------:R0:W-:Y:S01]  /*1f7a0*/  @P1 STG.E.U16 desc[UR8][R10.64], R4 ;  /* 0x000000040a001986 */ /* 0x0001e2000c101508 */
[----:B------:R-:W-:-:S03]  /*1f7b0*/  ISETP.LT.AND P5, PT, R18, UR14, !P3 ;  /* 0x0000000e12007c0c */ /* 0x000fc6000dfa1270 */
[----:B------:R1:W-:Y:S01]  /*1f7c0*/  @P2 STG.E.U16 desc[UR8][R8.64], R12 ;  /* 0x0000000c08002986 */ /* 0x0003e2000c101508 */
[----:B------:R-:W-:Y:S01]  /*1f7d0*/  ISETP.LT.AND P2, PT, R15, UR14, !P3 ;  /* 0x0000000e0f007c0c */ /* 0x000fe2000df41270 */
[----:B0-----:R-:W-:-:S04]  /*1f7e0*/  IMAD.WIDE R10, R0, 0x2, R20 ;  /* 0x00000002000a7825 */ /* 0x001fc800078e0214 */
[----:B------:R-:W-:Y:S02]  /*1f7f0*/  VIADD R4, R14, 0xd ;  /* 0x0000000d0e047836 */ /* 0x000fe40000000000 */
[----:B-1----:R-:W-:-:S03]  /*1f800*/  IMAD.WIDE R8, R0, 0x2, R2 ;  /* 0x0000000200087825 */ /* 0x002fc600078e0202 */
[----:B------:R-:W-:Y:S01]  /*1f810*/  ISETP.GE.AND P1, PT, R4, UR15, PT ;  /* 0x0000000f04007c0c */ /* 0x000fe2000bf26270 */
[----:B------:R-:W-:Y:S01]  /*1f820*/  IMAD.WIDE R26, R0, 0x2, R24 ;  /* 0x00000002001a7825 */ /* 0x000fe200078e0218 */
[----:B--2---:R-:W-:Y:S02]  /*1f830*/  PRMT R4, R13, 0x7632, R4 ;  /* 0x000076320d047816 */ /* 0x004fe40000000004 */
[----:B----4-:R-:W-:Y:S02]  /*1f840*/  ISETP.LT.AND P4, PT, R29, UR14, !P3 ;  /* 0x0000000e1d007c0c */ /* 0x010fe4000df81270 */
[----:B------:R-:W-:Y:S02]  /*1f850*/  ISETP.LT.AND P3, PT, R19, UR14, !P3 ;  /* 0x0000000e13007c0c */ /* 0x000fe4000df61270 */
[----:B------:R-:W-:-:S09]  /*1f860*/  PRMT R12, R28, 0x7632, R12 ;  /* 0x000076321c0c7816 */ /* 0x000fd2000000000c */
[----:B------:R0:W-:Y:S04]  /*1f870*/  @P4 STG.E.U16 desc[UR8][R10.64], R28 ;  /* 0x0000001c0a004986 */ /* 0x0001e8000c101508 */
[----:B------:R1:W-:Y:S01]  /*1f880*/  @P5 STG.E.U16 desc[UR8][R8.64], R12 ;  /* 0x0000000c08005986 */ /* 0x0003e2000c101508 */
[----:B------:R-:W-:-:S03]  /*1f890*/  ISETP.LT.AND P5, PT, R18, UR14, !P0 ;  /* 0x0000000e12007c0c */ /* 0x000fc6000c7a1270 */
[----:B------:R-:W2:Y:S01]  /*1f8a0*/  LDL.LU R18, [R1+0xd74] ;  /* 0x000d740001127983 */ /* 0x000ea20000300800 */
[----:B0-----:R-:W-:-:S05]  /*1f8b0*/  IMAD.WIDE R10, R0, 0x2, R22 ;  /* 0x00000002000a7825 */ /* 0x001fca00078e0216 */
[----:B------:R-:W-:Y:S04]  /*1f8c0*/  @P2 STG.E.U16 desc[UR8][R10.64], R13 ;  /* 0x0000000d0a002986 */ /* 0x000fe8000c101508 */
[----:B------:R0:W-:Y:S01]  /*1f8d0*/  @P3 STG.E.U16 desc[UR8][R26.64], R4 ;  /* 0x000000041a003986 */ /* 0x0001e2000c101508 */
[----:B-1----:R-:W-:-:S03]  /*1f8e0*/  VIADD R12, R14, 0xe ;  /* 0x0000000e0e0c7836 */ /* 0x002fc60000000000 */
[----:B0-----:R-:W3:Y:S02]  /*1f8f0*/  LDL.LU R26, [R1+0xd54] ;  /* 0x000d5400011a7983 */ /* 0x001ee40000300800 */
[----:B------:R-:W-:Y:S01]  /*1f900*/  ISETP.GE.AND P3, PT, R12, UR15, PT ;  /* 0x0000000f0c007c0c */ /* 0x000fe2000bf66270 */
[----:B------:R-:W-:Y:S02]  /*1f910*/  VIADD R12, R14, 0xf ;  /* 0x0000000f0e0c7836 */ /* 0x000fe40000000000 */
[----:B------:R-:W4:Y:S04]  /*1f920*/  LDL.LU R14, [R1+0xd70] ;  /* 0x000d7000010e7983 */ /* 0x000f280000300800 */
[----:B------:R-:W4:Y:S01]  /*1f930*/  LDL.LU R28, [R1+0x3c] ;  /* 0x00003c00011c7983 */ /* 0x000f220000300800 */
[----:B------:R-:W-:Y:S01]  /*1f940*/  ISETP.LT.AND P4, PT, R29, UR14, !P0 ;  /* 0x0000000e1d007c0c */ /* 0x000fe2000c781270 */
[----:B------:R-:W-:Y:S01]  /*1f950*/  VIADD R0, R0, UR4 ;  /* 0x0000000400007c36 */ /* 0x000fe20008000000 */
[----:B------:R-:W-:-:S03]  /*1f960*/  ISETP.LT.AND P2, PT, R15, UR14, !P0 ;  /* 0x0000000e0f007c0c */ /* 0x000fc6000c741270 */
[C---:B------:R-:W-:Y:S01]  /*1f970*/  IMAD.WIDE R8, R0.reuse, 0x2, R20 ;  /* 0x0000000200087825 */ /* 0x040fe200078e0214 */
[----:B------:R-:W-:Y:S02]  /*1f980*/  PRMT R4, R17, 0x7632, R4 ;  /* 0x0000763211047816 */ /* 0x000fe40000000004 */
[----:B------:R-:W-:Y:S01]  /*1f990*/  ISETP.LT.AND P0, PT, R19, UR14, !P0 ;  /* 0x0000000e13007c0c */ /* 0x000fe2000c701270 */
[----:B------:R-:W-:-:S04]  /*1f9a0*/  IMAD.WIDE R10, R0, 0x2, R2 ;  /* 0x00000002000a7825 */ /* 0x000fc800078e0202 */
[----:B------:R0:W-:Y:S01]  /*1f9b0*/  @P4 STG.E.U16 desc[UR8][R8.64], R17 ;  /* 0x0000001108004986 */ /* 0x0001e2000c101508 */
[----:B------:R-:W-:-:S03]  /*1f9c0*/  ISETP.LT.AND P4, PT, R29, UR14, !P6 ;  /* 0x0000000e1d007c0c */ /* 0x000fc6000f781270 */
[----:B------:R1:W-:Y:S01]  /*1f9d0*/  @P5 STG.E.U16 desc[UR8][R10.64], R4 ;  /* 0x000000040a005986 */ /* 0x0003e2000c101508 */
[----:B------:R-:W-:Y:S01]  /*1f9e0*/  ISETP.LT.AND P5, PT, R15, UR14, !P6 ;  /* 0x0000000e0f007c0c */ /* 0x000fe2000f7a1270 */
[----:B0-----:R-:W-:-:S04]  /*1f9f0*/  IMAD.WIDE R8, R0, 0x2, R22 ;  /* 0x0000000200087825 */ /* 0x001fc800078e0216 */
[C---:B-1----:R-:W-:Y:S01]  /*1fa00*/  VIADD R4, R0.reuse, UR4 ;  /* 0x0000000400047c36 */ /* 0x042fe20008000000 */
[----:B------:R0:W-:Y:S01]  /*1fa10*/  @P2 STG.E.U16 desc[UR8][R8.64], R5 ;  /* 0x0000000508002986 */ /* 0x0001e2000c101508 */
[----:B------:R-:W-:Y:S01]  /*1fa20*/  IMAD.WIDE R10, R0, 0x2, R24 ;  /* 0x00000002000a7825 */ /* 0x000fe200078e0218 */
[----:B------:R-:W-:Y:S02]  /*1fa30*/  PRMT R0, R5, 0x7632, R0 ;  /* 0x0000763205007816 */ /* 0x000fe40000000000 */
[----:B------:R-:W-:-:S03]  /*1fa40*/  PRMT R17, R16, 0x7632, R17 ;  /* 0x0000763210117816 */ /* 0x000fc60000000011 */
[----:B------:R1:W-:Y:S01]  /*1fa50*/  @P0 STG.E.U16 desc[UR8][R10.64], R0 ;  /* 0x000000000a000986 */ /* 0x0003e2000c101508 */
[----:B0-----:R-:W-:Y:S01]  /*1fa60*/  IMAD.WIDE R8, R4, 0x2, R20 ;  /* 0x0000000204087825 */ /* 0x001fe200078e0214 */
[----:B------:R-:W-:-:S04]  /*1fa70*/  ISETP.GE.AND P0, PT, R12, UR15, PT ;  /* 0x0000000f0c007c0c */ /* 0x000fc8000bf06270 */
[----:B------:R0:W-:Y:S01]  /*1fa80*/  @P4 STG.E.U16 desc[UR8][R8.64], R16 ;  /* 0x0000001008004986 */ /* 0x0001e2000c101508 */
[----:B------:R-:W-:Y:S01]  /*1fa90*/  ISETP.LT.AND P4, PT, R29, UR14, !P1 ;  /* 0x0000000e1d007c0c */ /* 0x000fe2000cf81270 */
[----:B-1----:R-:W-:-:S04]  /*1faa0*/  IMAD.WIDE R10, R4, 0x2, R22 ;  /* 0x00000002040a7825 */ /* 0x002fc800078e0216 */
[----:B------:R-:W-:-:S04]  /*1fab0*/  IMAD.WIDE R12, R4, 0x2, R24 ;  /* 0x00000002040c7825 */ /* 0x000fc800078e0218 */
[----:B0-----:R-:W-:-:S04]  /*1fac0*/  IMAD.WIDE R8, R4, 0x2, R2 ;  /* 0x0000000204087825 */ /* 0x001fc800078e0202 */
[----:B------:R-:W-:Y:S01]  /*1fad0*/  VIADD R27, R4, UR4 ;  /* 0x00000004041b7c36 */ /* 0x000fe20008000000 */
[----:B--2---:R-:W-:Y:S02]  /*1fae0*/  PRMT R0, R18, 0x7632, R0 ;  /* 0x0000763212007816 */ /* 0x004fe40000000000 */
[----:B---3--:R-:W-:Y:S02]  /*1faf0*/  ISETP.LT.AND P2, PT, R26, UR14, !P6 ;  /* 0x0000000e1a007c0c */ /* 0x008fe4000f741270 */
[----:B------:R-:W-:Y:S02]  /*1fb00*/  ISETP.LT.AND P6, PT, R19, UR14, !P6 ;  /* 0x0000000e13007c0c */ /* 0x000fe4000f7c1270 */
[----:B----4-:R-:W-:-:S09]  /*1fb10*/  PRMT R5, R14, 0x7632, R5 ;  /* 0x000076320e057816 */ /* 0x010fd20000000005 */
[----:B------:R0:W-:Y:S01]  /*1fb20*/  @P2 STG.E.U16 desc[UR8][R8.64], R17 ;  /* 0x0000001108002986 */ /* 0x0001e2000c101508 */
[----:B------:R-:W-:-:S03]  /*1fb30*/  ISETP.LT.AND P2, PT, R26, UR14, !P1 ;  /* 0x0000000e1a007c0c */ /* 0x000fc6000cf41270 */
[----:B------:R-:W-:Y:S01]  /*1fb40*/  @P5 STG.E.U16 desc[UR8][R10.64], R14 ;  /* 0x0000000e0a005986 */ /* 0x000fe2000c101508 */
[----:B------:R-:W-:-:S03]  /*1fb50*/  ISETP.LT.AND P5, PT, R15, UR14, !P1 ;  /* 0x0000000e0f007c0c */ /* 0x000fc6000cfa1270 */
[----:B------:R1:W-:Y:S01]  /*1fb60*/  @P6 STG.E.U16 desc[UR8][R12.64], R5 ;  /* 0x000000050c006986 */ /* 0x0003e2000c101508 */
[----:B------:R-:W-:Y:S02]  /*1fb70*/  ISETP.LT.AND P1, PT, R19, UR14, !P1 ;  /* 0x0000000e13007c0c */ /* 0x000fe4000cf21270 */
[----:B------:R-:W-:Y:S01]  /*1fb80*/  ISETP.LT.AND P6, PT, R29, UR14, !P3 ;  /* 0x0000000e1d007c0c */ /* 0x000fe2000dfc1270 */
[----:B0-----:R-:W-:-:S04]  /*1fb90*/  IMAD.WIDE R16, R27, 0x2, R2 ;  /* 0x000000021b107825 */ /* 0x001fc800078e0202 */
[----:B-1----:R-:W-:-:S05]  /*1fba0*/  IMAD.WIDE R4, R27, 0x2, R20 ;  /* 0x000000021b047825 */ /* 0x002fca00078e0214 */
[----:B------:R0:W-:Y:S01]  /*1fbb0*/  @P4 STG.E.U16 desc[UR8][R4.64], R18 ;  /* 0x0000001204004986 */ /* 0x0001e2000c101508 */
[----:B------:R-:W-:Y:S01]  /*1fbc0*/  ISETP.LT.AND P4, PT, R29, UR14, !P0 ;  /* 0x0000000e1d007c0c */ /* 0x000fe2000c781270 */
[C---:B------:R-:W-:Y:S02]  /*1fbd0*/  VIADD R29, R27.reuse, UR4 ;  /* 0x000000041b1d7c36 */ /* 0x040fe40008000000 */
[C---:B------:R-:W-:Y:S01]  /*1fbe0*/  IMAD.WIDE R8, R27.reuse, 0x2, R22 ;  /* 0x000000021b087825 */ /* 0x040fe200078e0216 */
[----:B------:R1:W-:Y:S03]  /*1fbf0*/  @P2 STG.E.U16 desc[UR8][R16.64], R0 ;  /* 0x0000000010002986 */ /* 0x0003e6000c101508 */
[----:B------:R-:W-:Y:S01]  /*1fc00*/  IMAD.WIDE R10, R27, 0x2, R24 ;  /* 0x000000021b0a7825 */ /* 0x000fe200078e0218 */
[----:B0-----:R-:W-:-:S03]  /*1fc10*/  PRMT R5, R6, 0x7632, R5 ;  /* 0x0000763206057816 */ /* 0x001fc60000000005 */
[----:B------:R-:W-:Y:S01]  /*1fc20*/  IMAD.WIDE R12, R29, 0x2, R20 ;  /* 0x000000021d0c7825 */ /* 0x000fe200078e0214 */
[----:B------:R-:W-:Y:S01]  /*1fc30*/  @P5 STG.E.U16 desc[UR8][R8.64], R6 ;  /* 0x0000000608005986 */ /* 0x000fe2000c101508 */
[----:B------:R-:W-:-:S03]  /*1fc40*/  ISETP.LT.AND P2, PT, R26, UR14, !P3 ;  /* 0x0000000e1a007c0c */ /* 0x000fc6000df41270 */
[----:B------:R0:W-:Y:S01]  /*1fc50*/  @P1 STG.E.U16 desc[UR8][R10.64], R5 ;  /* 0x000000050a001986 */ /* 0x0001e2000c101508 */
[----:B------:R-:W-:-:S03]  /*1fc60*/  ISETP.LT.AND P1, PT, R15, UR14, !P0 ;  /* 0x0000000e0f007c0c */ /* 0x000fc6000c721270 */
[----:B------:R2:W-:Y:S01]  /*1fc70*/  @P6 STG.E.U16 desc[UR8][R12.64], R28 ;  /* 0x0000001c0c006986 */ /* 0x0005e2000c101508 */
[----:B------:R-:W-:Y:S02]  /*1fc80*/  ISETP.LT.AND P6, PT, R15, UR14, !P3 ;  /* 0x0000000e0f007c0c */ /* 0x000fe4000dfc1270 */
[----:B------:R-:W-:Y:S01]  /*1fc90*/  ISETP.LT.AND P5, PT, R26, UR14, !P0 ;  /* 0x0000000e1a007c0c */ /* 0x000fe2000c7a1270 */
[----:B------:R-:W3:Y:S01]  /*1fca0*/  LDL.LU R15, [R1+0xd6c] ;  /* 0x000d6c00010f7983 */ /* 0x000ee20000300800 */
[C---:B------:R-:W-:Y:S02]  /*1fcb0*/  ISETP.LT.AND P3, PT, R19.reuse, UR14, !P3 ;  /* 0x0000000e13007c0c */ /* 0x040fe4000df61270 */
[----:B------:R-:W-:Y:S02]  /*1fcc0*/  ISETP.LT.AND P0, PT, R19, UR14, !P0 ;  /* 0x0000000e13007c0c */ /* 0x000fe4000c701270 */
[----:B------:R-:W4:Y:S01]  /*1fcd0*/  LDL.LU R19, [R1+0xd68] ;  /* 0x000d680001137983 */ /* 0x000f220000300800 */
[C---:B------:R-:W-:Y:S01]  /*1fce0*/  VIADD R27, R29.reuse, UR4 ;  /* 0x000000041d1b7c36 */ /* 0x040fe20008000000 */
[----:B-1----:R-:W-:Y:S01]  /*1fcf0*/  PRMT R0, R28, 0x7632, R0 ;  /* 0x000076321c007816 */ /* 0x002fe20000000000 */
[----:B0-----:R-:W-:-:S04]  /*1fd00*/  IMAD.WIDE R4, R29, 0x2, R2 ;  /* 0x000000021d047825 */ /* 0x001fc800078e0202 */
[C---:B------:R-:W-:Y:S01]  /*1fd10*/  IMAD.WIDE R8, R29.reuse, 0x2, R22 ;  /* 0x000000021d087825 */ /* 0x040fe200078e0216 */
[----:B------:R2:W-:Y:S03]  /*1fd20*/  @P2 STG.E.U16 desc[UR8][R4.64], R0 ;  /* 0x0000000004002986 */ /* 0x0005e6000c101508 */
[----:B------:R-:W-:-:S04]  /*1fd30*/  IMAD.WIDE R16, R29, 0x2, R24 ;  /* 0x000000021d107825 */ /* 0x000fc800078e0218 */
[----:B------:R-:W-:-:S04]  /*1fd40*/  IMAD.WIDE R20, R27, 0x2, R20 ;  /* 0x000000021b147825 */ /* 0x000fc800078e0214 */
[----:B------:R-:W-:-:S04]  /*1fd50*/  IMAD.WIDE R2, R27, 0x2, R2 ;  /* 0x000000021b027825 */ /* 0x000fc800078e0202 */
[----:B------:R-:W-:-:S04]  /*1fd60*/  IMAD.WIDE R22, R27, 0x2, R22 ;  /* 0x000000021b167825 */ /* 0x000fc800078e0216 */
[----:B------:R-:W-:Y:S01]  /*1fd70*/  IMAD.WIDE R24, R27, 0x2, R24 ;  /* 0x000000021b187825 */ /* 0x000fe200078e0218 */
[----:B---3--:R-:W-:Y:S01]  /*1fd80*/  PRMT R6, R15, 0x7632, R6 ;  /* 0x000076320f067816 */ /* 0x008fe20000000006 */
[----:B------:R2:W-:Y:S01]  /*1fd90*/  @P6 STG.E.U16 desc[UR8][R8.64], R15 ;  /* 0x0000000f08006986 */ /* 0x0005e2000c101508 */
[----:B----4-:R-:W-:-:S03]  /*1fda0*/  PRMT R10, R19, 0x7632, R10 ;  /* 0x00007632130a7816 */ /* 0x010fc6000000000a */
[----:B------:R2:W-:Y:S04]  /*1fdb0*/  @P3 STG.E.U16 desc[UR8][R16.64], R6 ;  /* 0x0000000610003986 */ /* 0x0005e8000c101508 */
[----:B------:R2:W-:Y:S04]  /*1fdc0*/  @P4 STG.E.U16 desc[UR8][R20.64], R19 ;  /* 0x0000001314004986 */ /* 0x0005e8000c101508 */
[----:B------:R2:W-:Y:S04]  /*1fdd0*/  @P5 STG.E.U16 desc[UR8][R2.64], R10 ;  /* 0x0000000a02005986 */ /* 0x0005e8000c101508 */
[----:B------:R2:W-:Y:S01]  /*1fde0*/  @P1 STG.E.U16 desc[UR8][R22.64], R7 ;  /* 0x0000000716001986 */ /* 0x0005e2000c101508 */
[----:B------:R-:W-:Y:S05]  /*1fdf0*/  @!P0 EXIT ;  /* 0x000000000000894d */ /* 0x000fea0003800000 */
[----:B--2---:R-:W-:-:S05]  /*1fe00*/  PRMT R12, R7, 0x7632, R12 ;  /* 0x00007632070c7816 */ /* 0x004fca000000000c */
[----:B------:R-:W-:Y:S01]  /*1fe10*/  STG.E.U16 desc[UR8][R24.64], R12 ;  /* 0x0000000c18007986 */ /* 0x000fe2000c101508 */
[----:B------:R-:W-:Y:S05]  /*1fe20*/  EXIT ;  /* 0x000000000000794d */ /* 0x000fea0003800000 */
.L_x_2:
[----:B------:R-:W-:-:S00]  /*1fe30*/  BRA `(.L_x_2) ;  /* 0xfffffffc00fc7947 */ /* 0x000fc0000383ffff */
[----:B------:R-:W-:-:S00]  /*1fe40*/  NOP ;  /* 0x0000000000007918 */ /* 0x000fc00000000000 */
        /* <DEDUP_REMOVED lines=11> */
.L_x_3:


//--------------------- .nv.shared.matmul_kernel  --------------------------
	.section	.nv.shared.matmul_kernel,"aw",@nobits
	.sectionflags	@""
	.align	16
	.zero		1024


//--------------------- .nv.shared.reserved.0     --------------------------
	.section	.nv.shared.reserved.0,"aw",@nobits
	.weak		__nv_reservedSMEM_offset_0_alias
	.size		__nv_reservedSMEM_offset_0_alias, 0, 64
	.other		__nv_reservedSMEM_offset_0_alias,@"STO_CUDA_RESERVED_SHARED STV_DEFAULT"
__nv_reservedSMEM_offset_0_alias:
	.zero		0
	.zero		64


//--------------------- .nv.constant0.matmul_kernel --------------------------
	.section	.nv.constant0.matmul_kernel,"a",@progbits
	.sectionflags	@""
	.align	4
.nv.constant0.matmul_kernel:
	.zero		976


//--------------------- SYMBOLS --------------------------

	.type		.nv.reservedSmem.offset0,@object
	.size		.nv.reservedSmem.offset0,0x4
	.type		.nv.reservedSmem.cap,@object
	.size		.nv.reservedSmem.cap,0x4
